	.headerflags	@"EF_CUDA_TEXMODE_UNIFIED EF_CUDA_64BIT_ADDRESS EF_CUDA_ACCELERATORS EF_CUDA_SM90 EF_CUDA_VIRTUAL_SM(EF_CUDA_SM90)"
	.elftype	@"ET_EXEC"


//--------------------- .nv.info                  --------------------------
	.section	.nv.info,"",@"SHT_CUDA_INFO"
	.align	4


	//----- nvinfo : EIATTR_REGCOUNT
	.align		4
        /*0000*/ 	.byte	0x04, 0x2f
        /*0002*/ 	.short	(.L_3 - .L_2)
	.align		4
.L_2:
        /*0004*/ 	.word	index@(triton_poi_fused__native_batch_norm_legit_no_training_mul_softplus_tanh_8)
        /*0008*/ 	.word	0x00000020


	//----- nvinfo : EIATTR_MIN_STACK_SIZE
	.align		4
.L_3:
        /*000c*/ 	.byte	0x04, 0x12
        /*000e*/ 	.short	(.L_5 - .L_4)
	.align		4
.L_4:
        /*0010*/ 	.word	index@(triton_poi_fused__native_batch_norm_legit_no_training_mul_softplus_tanh_8)
        /*0014*/ 	.word	0x00000000


	//----- nvinfo : EIATTR_FRAME_SIZE
	.align		4
.L_5:
        /*0018*/ 	.byte	0x04, 0x11
        /*001a*/ 	.short	(.L_7 - .L_6)
	.align		4
.L_6:
        /*001c*/ 	.word	index@(triton_poi_fused__native_batch_norm_legit_no_training_mul_softplus_tanh_8)
        /*0020*/ 	.word	0x00000000


	//----- nvinfo : EIATTR_MIN_STACK_SIZE
	.align		4
.L_7:
        /*0024*/ 	.byte	0x04, 0x12
        /*0026*/ 	.short	(.L_9 - .L_8)
	.align		4
.L_8:
        /*0028*/ 	.word	index@(triton_poi_fused__native_batch_norm_legit_no_training_mul_softplus_tanh_8)
        /*002c*/ 	.word	0x00000000
.L_9:


//--------------------- .nv.info.triton_poi_fused__native_batch_norm_legit_no_training_mul_softplus_tanh_8 --------------------------
	.section	.nv.info.triton_poi_fused__native_batch_norm_legit_no_training_mul_softplus_tanh_8,"",@"SHT_CUDA_INFO"
	.sectionflags	@""
	.align	4


	//----- nvinfo : EIATTR_CUDA_API_VERSION
	.align		4
        /*0000*/ 	.byte	0x04, 0x37
        /*0002*/ 	.short	(.L_11 - .L_10)
.L_10:
        /*0004*/ 	.word	0x0000007c


	//----- nvinfo : EIATTR_KPARAM_INFO
	.align		4
.L_11:
        /*0008*/ 	.byte	0x04, 0x17
        /*000a*/ 	.short	(.L_13 - .L_12)
.L_12:
        /*000c*/ 	.word	0x00000000
        /*0010*/ 	.short	0x0007
        /*0012*/ 	.short	0x0034
        /*0014*/ 	.byte	0x00, 0xf0, 0x11, 0x00


	//----- nvinfo : EIATTR_KPARAM_INFO
	.align		4
.L_13:
        /*0018*/ 	.byte	0x04, 0x17
        /*001a*/ 	.short	(.L_15 - .L_14)
.L_14:
        /*001c*/ 	.word	0x00000000
        /*0020*/ 	.short	0x0006
        /*0022*/ 	.short	0x0030
        /*0024*/ 	.byte	0x00, 0xf0, 0x11, 0x00


	//----- nvinfo : EIATTR_KPARAM_INFO
	.align		4
.L_15:
        /*0028*/ 	.byte	0x04, 0x17
        /*002a*/ 	.short	(.L_17 - .L_16)
.L_16:
        /*002c*/ 	.word	0x00000000
        /*0030*/ 	.short	0x0005
        /*0032*/ 	.short	0x0028
        /*0034*/ 	.byte	0x00, 0xf4, 0x21, 0x00


	//----- nvinfo : EIATTR_KPARAM_INFO
	.align		4
.L_17:
        /*0038*/ 	.byte	0x04, 0x17
        /*003a*/ 	.short	(.L_19 - .L_18)
.L_18:
        /*003c*/ 	.word	0x00000000
        /*0040*/ 	.short	0x0004
        /*0042*/ 	.short	0x0020
        /*0044*/ 	.byte	0x00, 0xf4, 0x21, 0x00


	//----- nvinfo : EIATTR_KPARAM_INFO
	.align		4
.L_19:
        /*0048*/ 	.byte	0x04, 0x17
        /*004a*/ 	.short	(.L_21 - .L_20)
.L_20:
        /*004c*/ 	.word	0x00000000
        /*0050*/ 	.short	0x0003
        /*0052*/ 	.short	0x0018
        /*0054*/ 	.byte	0x00, 0xf4, 0x21, 0x00


	//----- nvinfo : EIATTR_KPARAM_INFO
	.align		4
.L_21:
        /*0058*/ 	.byte	0x04, 0x17
        /*005a*/ 	.short	(.L_23 - .L_22)
.L_22:
        /*005c*/ 	.word	0x00000000
        /*0060*/ 	.short	0x0002
        /*0062*/ 	.short	0x0010
        /*0064*/ 	.byte	0x00, 0xf4, 0x21, 0x00


	//----- nvinfo : EIATTR_KPARAM_INFO
	.align		4
.L_23:
        /*0068*/ 	.byte	0x04, 0x17
        /*006a*/ 	.short	(.L_25 - .L_24)
.L_24:
        /*006c*/ 	.word	0x00000000
        /*0070*/ 	.short	0x0001
        /*0072*/ 	.short	0x0008
        /*0074*/ 	.byte	0x00, 0xf4, 0x21, 0x00


	//----- nvinfo : EIATTR_KPARAM_INFO
	.align		4
.L_25:
        /*0078*/ 	.byte	0x04, 0x17
        /*007a*/ 	.short	(.L_27 - .L_26)
.L_26:
        /*007c*/ 	.word	0x00000000
        /*0080*/ 	.short	0x0000
        /*0082*/ 	.short	0x0000
        /*0084*/ 	.byte	0x00, 0xf4, 0x21, 0x00


	//----- nvinfo : EIATTR_SPARSE_MMA_MASK
	.align		4
.L_27:
        /*0088*/ 	.byte	0x03, 0x50
        /*008a*/ 	.short	0x0000


	//----- nvinfo : EIATTR_MAXREG_COUNT
	.align		4
        /*008c*/ 	.byte	0x03, 0x1b
        /*008e*/ 	.short	0x00ff


	//----- nvinfo : EIATTR_EXIT_INSTR_OFFSETS
	.align		4
        /*0090*/ 	.byte	0x04, 0x1c
        /*0092*/ 	.short	(.L_29 - .L_28)


	//   ....[0]....
.L_28:
        /*0094*/ 	.word	0x00002540


	//   ....[1]....
        /*0098*/ 	.word	0x00002600


	//----- nvinfo : EIATTR_REQNTID
	.align		4
.L_29:
        /*009c*/ 	.byte	0x04, 0x10
        /*009e*/ 	.short	(.L_31 - .L_30)
.L_30:
        /*00a0*/ 	.word	0x00000080
        /*00a4*/ 	.word	0x00000001
        /*00a8*/ 	.word	0x00000001


	//----- nvinfo : EIATTR_CRS_STACK_SIZE
	.align		4
.L_31:
        /*00ac*/ 	.byte	0x04, 0x1e
        /*00ae*/ 	.short	(.L_33 - .L_32)
.L_32:
        /*00b0*/ 	.word	0x00000000


	//----- nvinfo : EIATTR_CBANK_PARAM_SIZE
	.align		4
.L_33:
        /*00b4*/ 	.byte	0x03, 0x19
        /*00b6*/ 	.short	0x0038


	//----- nvinfo : EIATTR_PARAM_CBANK
	.align		4
        /*00b8*/ 	.byte	0x04, 0x0a
        /*00ba*/ 	.short	(.L_35 - .L_34)
	.align		4
.L_34:
        /*00bc*/ 	.word	index@(.nv.constant0.triton_poi_fused__native_batch_norm_legit_no_training_mul_softplus_tanh_8)
        /*00c0*/ 	.short	0x0210
        /*00c2*/ 	.short	0x0038


	//----- nvinfo : EIATTR_SW_WAR
	.align		4
.L_35:
        /*00c4*/ 	.byte	0x04, 0x36
        /*00c6*/ 	.short	(.L_37 - .L_36)
.L_36:
        /*00c8*/ 	.word	0x00000008
.L_37:


//--------------------- .nv.callgraph             --------------------------
	.section	.nv.callgraph,"",@"SHT_CUDA_CALLGRAPH"
	.align	4
	.sectionentsize	8
	.align		4
        /*0000*/ 	.word	0x00000000
	.align		4
        /*0004*/ 	.word	0xffffffff
	.align		4
        /*0008*/ 	.word	0x00000000
	.align		4
        /*000c*/ 	.word	0xfffffffe
	.align		4
        /*0010*/ 	.word	0x00000000
	.align		4
        /*0014*/ 	.word	0xfffffffd
	.align		4
        /*0018*/ 	.word	0x00000000
	.align		4
        /*001c*/ 	.word	0xfffffffc


//--------------------- .nv.constant4             --------------------------
	.section	.nv.constant4,"a",@progbits
	.align	8
	.align		8
.nv.constant4:
        /*0000*/ 	.dword	_$_str
	.align		8
        /*0008*/ 	.dword	_$_str_$_2


//--------------------- .text.triton_poi_fused__native_batch_norm_legit_no_training_mul_softplus_tanh_8 --------------------------
	.section	.text.triton_poi_fused__native_batch_norm_legit_no_training_mul_softplus_tanh_8,"ax",@progbits
	.sectionflags	@"SHF_BARRIERS=1"
	.align	128
        .global         triton_poi_fused__native_batch_norm_legit_no_training_mul_softplus_tanh_8
        .type           triton_poi_fused__native_batch_norm_legit_no_training_mul_softplus_tanh_8,@function
        .size           triton_poi_fused__native_batch_norm_legit_no_training_mul_softplus_tanh_8,(.L_x_41 - triton_poi_fused__native_batch_norm_legit_no_training_mul_softplus_tanh_8)
        .other          triton_poi_fused__native_batch_norm_legit_no_training_mul_softplus_tanh_8,@"STO_CUDA_ENTRY STV_DEFAULT"
triton_poi_fused__native_batch_norm_legit_no_training_mul_softplus_tanh_8:
.text.triton_poi_fused__native_batch_norm_legit_no_training_mul_softplus_tanh_8:
[----:B------:R-:W0:Y:S01]  /*0000*/  LDC R1, c[0x0][0x28] ;  /* 0x00000a00ff017b82 */ /* 0x000e220000000800 */
[----:B------:R-:W1:Y:S07]  /*0010*/  S2R R9, SR_CTAID.X ;  /* 0x0000000000097919 */ /* 0x000e6e0000002500 */
[----:B------:R-:W2:Y:S01]  /*0020*/  LDC.64 R14, c[0x0][0x220] ;  /* 0x00008800ff0e7b82 */ /* 0x000ea20000000a00 */
[----:B------:R-:W-:Y:S01]  /*0030*/  HFMA2.MMA R12, -RZ, RZ, 0, 0 ;  /* 0x00000000ff0c7435 */ /* 0x000fe200000001ff */
[----:B------:R-:W-:Y:S01]  /*0040*/  ULDC.64 UR6, c[0x0][0x208] ;  /* 0x0000820000067ab9 */ /* 0x000fe20000000a00 */
[----:B------:R-:W3:Y:S01]  /*0050*/  S2R R8, SR_CTAID.Y ;  /* 0x0000000000087919 */ /* 0x000ee20000002600 */
[----:B------:R-:W4:Y:S04]  /*0060*/  S2R R11, SR_TID.X ;  /* 0x00000000000b7919 */ /* 0x000f280000002100 */
[----:B------:R-:W5:Y:S08]  /*0070*/  LDC.64 R6, c[0x0][0x210] ;  /* 0x00008400ff067b82 */ /* 0x000f700000000a00 */
[----:B------:R-:W4:Y:S08]  /*0080*/  LDC.64 R22, c[0x0][0x218] ;  /* 0x00008600ff167b82 */ /* 0x000f300000000a00 */
[----:B------:R-:W5:Y:S01]  /*0090*/  LDC.64 R4, c[0x0][0x228] ;  /* 0x00008a00ff047b82 */ /* 0x000f620000000a00 */
[C---:B-1----:R-:W-:Y:S01]  /*00a0*/  ISETP.GE.AND P0, PT, R9.reuse, 0x200, PT ;  /* 0x000002000900780c */ /* 0x042fe20003f06270 */
[----:B--2---:R-:W-:-:S06]  /*00b0*/  IMAD.WIDE R14, R9, 0x4, R14 ;  /* 0x00000004090e7825 */ /* 0x004fcc00078e020e */
[----:B------:R-:W1:Y:S06]  /*00c0*/  LDC.64 R2, c[0x0][0x230] ;  /* 0x00008c00ff027b82 */ /* 0x000e6c0000000a00 */
[----:B------:R2:W2:Y:S01]  /*00d0*/  @!P0 LDG.E.EL R12, desc[UR6][R14.64] ;  /* 0x000000060e0c8981 */ /* 0x0004a2000c2e1900 */
[----:B---3--:R-:W-:Y:S01]  /*00e0*/  SHF.L.U32 R8, R8, 0xa, RZ ;  /* 0x0000000a08087819 */ /* 0x008fe200000006ff */
[----:B------:R-:W-:Y:S01]  /*00f0*/  HFMA2.MMA R18, -RZ, RZ, 0, 0 ;  /* 0x00000000ff127435 */ /* 0x000fe200000001ff */
[----:B------:R-:W-:Y:S01]  /*0100*/  CS2R R16, SRZ ;  /* 0x0000000000107805 */ /* 0x000fe2000001ff00 */
[----:B0---4-:R-:W-:Y:S01]  /*0110*/  IMAD.WIDE R22, R9, 0x4, R22 ;  /* 0x0000000409167825 */ /* 0x011fe200078e0216 */
[----:B------:R-:W-:-:S02]  /*0120*/  LOP3.LUT R0, R8, 0x7f, R11, 0xf8, !PT ;  /* 0x0000007f08007812 */ /* 0x000fc400078ef80b */
[----:B------:R-:W-:Y:S02]  /*0130*/  MOV R25, RZ ;  /* 0x000000ff00197202 */ /* 0x000fe40000000f00 */
[----:B------:R-:W-:-:S03]  /*0140*/  LEA R19, R0, R9, 0x9 ;  /* 0x0000000900137211 */ /* 0x000fc600078e48ff */
[----:B------:R-:W3:Y:S01]  /*0150*/  @!P0 LDG.E.EL R18, desc[UR6][R22.64] ;  /* 0x0000000616128981 */ /* 0x000ee2000c2e1900 */
[----:B------:R-:W-:Y:S01]  /*0160*/  IADD3 R13, R19, 0x10000, RZ ;  /* 0x00010000130d7810 */ /* 0x000fe20007ffe0ff */
[----:B-----5:R-:W-:-:S04]  /*0170*/  IMAD.WIDE R20, R19, 0x4, R6 ;  /* 0x0000000413147825 */ /* 0x020fc800078e0206 */
[----:B--2---:R-:W-:Y:S01]  /*0180*/  IMAD.WIDE R14, R13, 0x4, R6 ;  /* 0x000000040d0e7825 */ /* 0x004fe200078e0206 */
[----:B------:R-:W-:Y:S01]  /*0190*/  HFMA2.MMA R13, -RZ, RZ, 0, 0 ;  /* 0x00000000ff0d7435 */ /* 0x000fe200000001ff */
[----:B------:R0:W2:Y:S01]  /*01a0*/  @!P0 LDG.E.EL R16, desc[UR6][R20.64] ;  /* 0x0000000614108981 */ /* 0x0000a2000c2e1900 */
[----:B------:R-:W-:Y:S01]  /*01b0*/  MOV R10, RZ ;  /* 0x000000ff000a7202 */ /* 0x000fe20000000f00 */
[C---:B------:R-:W-:Y:S02]  /*01c0*/  IMAD.WIDE R4, R9.reuse, 0x4, R4 ;  /* 0x0000000409047825 */ /* 0x040fe400078e0204 */
[----:B------:R4:W3:Y:S02]  /*01d0*/  @!P0 LDG.E.EL R25, desc[UR6][R14.64] ;  /* 0x000000060e198981 */ /* 0x0008e4000c2e1900 */
[----:B-1----:R-:W-:Y:S02]  /*01e0*/  IMAD.WIDE R2, R9, 0x4, R2 ;  /* 0x0000000409027825 */ /* 0x002fe400078e0202 */
[----:B------:R-:W5:Y:S04]  /*01f0*/  @!P0 LDG.E.EL R10, desc[UR6][R4.64] ;  /* 0x00000006040a8981 */ /* 0x000f68000c2e1900 */
[----:B------:R-:W5:Y:S01]  /*0200*/  @!P0 LDG.E.EL R13, desc[UR6][R2.64] ;  /* 0x00000006020d8981 */ /* 0x000f62000c2e1900 */
[----:B------:R-:W-:-:S05]  /*0210*/  IADD3 R27, R19, 0x20000, RZ ;  /* 0x00020000131b7810 */ /* 0x000fca0007ffe0ff */
[----:B0-----:R-:W-:-:S05]  /*0220*/  IMAD.WIDE R20, R27, 0x4, R6 ;  /* 0x000000041b147825 */ /* 0x001fca00078e0206 */
[----:B------:R0:W5:Y:S01]  /*0230*/  @!P0 LDG.E.EL R17, desc[UR6][R20.64] ;  /* 0x0000000614118981 */ /* 0x000162000c2e1900 */
[----:B------:R-:W-:Y:S02]  /*0240*/  IADD3 R23, R19, 0x30000, RZ ;  /* 0x0003000013177810 */ /* 0x000fe40007ffe0ff */
[----:B----4-:R-:W-:Y:S02]  /*0250*/  IADD3 R15, R19, 0x40000, RZ ;  /* 0x00040000130f7810 */ /* 0x010fe40007ffe0ff */
[----:B------:R-:W-:Y:S02]  /*0260*/  IADD3 R27, R19, 0x50000, RZ ;  /* 0x00050000131b7810 */ /* 0x000fe40007ffe0ff */
[----:B------:R-:W-:Y:S01]  /*0270*/  IADD3 R29, R19, 0x60000, RZ ;  /* 0x00060000131d7810 */ /* 0x000fe20007ffe0ff */
[----:B0-----:R-:W-:Y:S01]  /*0280*/  HFMA2.MMA R21, -RZ, RZ, 0, 0 ;  /* 0x00000000ff157435 */ /* 0x001fe200000001ff */
[----:B------:R-:W-:Y:S01]  /*0290*/  MOV R0, RZ ;  /* 0x000000ff00007202 */ /* 0x000fe20000000f00 */
[----:B------:R-:W-:Y:S01]  /*02a0*/  IMAD.WIDE R22, R23, 0x4, R6 ;  /* 0x0000000417167825 */ /* 0x000fe200078e0206 */
[----:B------:R-:W-:-:S03]  /*02b0*/  IADD3 R19, R19, 0x70000, RZ ;  /* 0x0007000013137810 */ /* 0x000fc60007ffe0ff */
[--C-:B------:R-:W-:Y:S01]  /*02c0*/  IMAD.WIDE R14, R15, 0x4, R6.reuse ;  /* 0x000000040f0e7825 */ /* 0x100fe200078e0206 */
[----:B------:R-:W4:Y:S03]  /*02d0*/  @!P0 LDG.E.EL R0, desc[UR6][R22.64] ;  /* 0x0000000616008981 */ /* 0x000f26000c2e1900 */
[--C-:B------:R-:W-:Y:S01]  /*02e0*/  IMAD.WIDE R2, R27, 0x4, R6.reuse ;  /* 0x000000041b027825 */ /* 0x100fe200078e0206 */
[----:B------:R-:W4:Y:S03]  /*02f0*/  @!P0 LDG.E.EL R21, desc[UR6][R14.64] ;  /* 0x000000060e158981 */ /* 0x000f26000c2e1900 */
[----:B------:R-:W-:-:S04]  /*0300*/  IMAD.WIDE R4, R29, 0x4, R6 ;  /* 0x000000041d047825 */ /* 0x000fc800078e0206 */
[----:B------:R-:W-:Y:S01]  /*0310*/  IMAD.WIDE R6, R19, 0x4, R6 ;  /* 0x0000000413067825 */ /* 0x000fe200078e0206 */
[----:B------:R-:W-:Y:S01]  /*0320*/  HFMA2.MMA R19, -RZ, RZ, 0, 0 ;  /* 0x00000000ff137435 */ /* 0x000fe200000001ff */
[----:B------:R-:W-:Y:S02]  /*0330*/  MOV R29, RZ ;  /* 0x000000ff001d7202 */ /* 0x000fe40000000f00 */
[----:B------:R-:W-:-:S04]  /*0340*/  MOV R27, RZ ;  /* 0x000000ff001b7202 */ /* 0x000fc80000000f00 */
[----:B------:R0:W4:Y:S04]  /*0350*/  @!P0 LDG.E.EL R29, desc[UR6][R2.64] ;  /* 0x00000006021d8981 */ /* 0x000128000c2e1900 */
[----:B------:R1:W4:Y:S04]  /*0360*/  @!P0 LDG.E.EL R19, desc[UR6][R4.64] ;  /* 0x0000000604138981 */ /* 0x000328000c2e1900 */
[----:B------:R0:W4:Y:S01]  /*0370*/  @!P0 LDG.E.EL R27, desc[UR6][R6.64] ;  /* 0x00000006061b8981 */ /* 0x000122000c2e1900 */
[----:B------:R-:W-:-:S04]  /*0380*/  FADD R20, R12, 9.9999997473787516356e-06 ;  /* 0x3727c5ac0c147421 */ /* 0x000fc80000000000 */
[----:B------:R-:W0:Y:S02]  /*0390*/  MUFU.SQRT R24, R20 ;  /* 0x0000001400187308 */ /* 0x000e240000002000 */
[C---:B0-----:R-:W-:Y:S02]  /*03a0*/  FSETP.GT.AND P1, PT, R24.reuse, 8.50705917302346158658e+37, PT ;  /* 0x7e8000001800780b */ /* 0x041fe40003f24000 */
[----:B------:R-:W-:Y:S01]  /*03b0*/  FSETP.GEU.AND P2, PT, R24, 1.175494350822287508e-38, PT ;  /* 0x008000001800780b */ /* 0x000fe20003f4e000 */
[----:B------:R-:W-:-:S10]  /*03c0*/  HFMA2.MMA R12, -RZ, RZ, 1.625, 0 ;  /* 0x3e800000ff0c7435 */ /* 0x000fd400000001ff */
[----:B------:R-:W-:-:S04]  /*03d0*/  @P1 FMUL R24, R24, 0.25 ;  /* 0x3e80000018181820 */ /* 0x000fc80000400000 */
[----:B------:R-:W-:-:S04]  /*03e0*/  @!P2 FMUL R24, R24, 16777216 ;  /* 0x4b8000001818a820 */ /* 0x000fc80000400000 */
[----:B------:R-:W0:Y:S01]  /*03f0*/  MUFU.RCP R28, R24 ;  /* 0x00000018001c7308 */ /* 0x000e220000001000 */
[----:B------:R-:W-:-:S05]  /*0400*/  FSEL R3, R12, 1, P1 ;  /* 0x3f8000000c037808 */ /* 0x000fca0000800000 */
[----:B------:R-:W-:Y:S01]  /*0410*/  @!P2 FMUL R3, R3, 16777216 ;  /* 0x4b8000000303a820 */ /* 0x000fe20000400000 */
[----:B---3--:R-:W-:-:S03]  /*0420*/  FADD R25, -R18, R25 ;  /* 0x0000001912197221 */ /* 0x008fc60000000100 */
[----:B0-----:R-:W-:Y:S01]  /*0430*/  FMUL R28, R28, R3 ;  /* 0x000000031c1c7220 */ /* 0x001fe20000400000 */
[----:B--2---:R-:W-:-:S04]  /*0440*/  FADD R3, -R18, R16 ;  /* 0x0000001012037221 */ /* 0x004fc80000000100 */
[-C--:B-1----:R-:W-:Y:S01]  /*0450*/  FMUL R4, R3, R28.reuse ;  /* 0x0000001c03047220 */ /* 0x082fe20000400000 */
[----:B------:R-:W-:-:S03]  /*0460*/  FMUL R2, R25, R28 ;  /* 0x0000001c19027220 */ /* 0x000fc60000400000 */
[-CC-:B-----5:R-:W-:Y:S01]  /*0470*/  FFMA R4, R4, R10.reuse, R13.reuse ;  /* 0x0000000a04047223 */ /* 0x1a0fe2000000000d */
[----:B------:R-:W-:-:S03]  /*0480*/  FFMA R5, R2, R10, R13 ;  /* 0x0000000a02057223 */ /* 0x000fc6000000000d */
[----:B------:R-:W-:-:S05]  /*0490*/  FMUL R2, R4, 1.4426950216293334961 ;  /* 0x3fb8aa3b04027820 */ /* 0x000fca0000400000 */
[----:B------:R-:W-:Y:S01]  /*04a0*/  FSETP.GEU.AND P1, PT, R2, -126, PT ;  /* 0xc2fc00000200780b */ /* 0x000fe20003f2e000 */
[----:B------:R-:W-:-:S05]  /*04b0*/  FMUL R15, R5, 1.4426950216293334961 ;  /* 0x3fb8aa3b050f7820 */ /* 0x000fca0000400000 */
[----:B------:R-:W-:-:S07]  /*04c0*/  FSETP.GEU.AND P2, PT, R15, -126, PT ;  /* 0xc2fc00000f00780b */ /* 0x000fce0003f4e000 */
[----:B------:R-:W-:-:S04]  /*04d0*/  @!P1 FMUL R2, R2, 0.5 ;  /* 0x3f00000002029820 */ /* 0x000fc80000400000 */
[----:B------:R-:W0:Y:S02]  /*04e0*/  MUFU.EX2 R6, R2 ;  /* 0x0000000200067308 */ /* 0x000e240000000800 */
[----:B------:R-:W-:-:S06]  /*04f0*/  @!P2 FMUL R15, R15, 0.5 ;  /* 0x3f0000000f0fa820 */ /* 0x000fcc0000400000 */
[----:B------:R-:W1:Y:S01]  /*0500*/  MUFU.EX2 R7, R15 ;  /* 0x0000000f00077308 */ /* 0x000e620000000800 */
[----:B0-----:R-:W-:-:S04]  /*0510*/  @!P1 FMUL R6, R6, R6 ;  /* 0x0000000606069220 */ /* 0x001fc80000400000 */
[----:B------:R-:W-:-:S05]  /*0520*/  FADD.FTZ.RZ R3, R6, 1 ;  /* 0x3f80000006037421 */ /* 0x000fca000001c000 */
[----:B------:R-:W-:Y:S01]  /*0530*/  IADD3 R14, R3, -0x3f400000, RZ ;  /* 0xc0c00000030e7810 */ /* 0x000fe20007ffe0ff */
[----:B-1----:R-:W-:Y:S01]  /*0540*/  @!P2 FMUL R7, R7, R7 ;  /* 0x000000070707a220 */ /* 0x002fe20000400000 */
[----:B------:R-:W-:Y:S02]  /*0550*/  FADD R3, -R18, R17 ;  /* 0x0000001112037221 */ /* 0x000fe40000000100 */
[----:B------:R-:W-:Y:S01]  /*0560*/  LOP3.LUT R17, R14, 0xff800000, RZ, 0xc0, !PT ;  /* 0xff8000000e117812 */ /* 0x000fe200078ec0ff */
[----:B------:R-:W-:Y:S01]  /*0570*/  FADD.FTZ.RZ R16, R7, 1 ;  /* 0x3f80000007107421 */ /* 0x000fe2000001c000 */
[----:B------:R-:W-:Y:S02]  /*0580*/  FMUL R2, R3, R28 ;  /* 0x0000001c03027220 */ /* 0x000fe40000400000 */
[----:B------:R-:W-:Y:S02]  /*0590*/  IADD3 R3, -R17, 0x40800000, RZ ;  /* 0x4080000011037810 */ /* 0x000fe40007ffe1ff */
[----:B------:R-:W-:Y:S01]  /*05a0*/  IADD3 R16, R16, -0x3f400000, RZ ;  /* 0xc0c0000010107810 */ /* 0x000fe20007ffe0ff */
[----:B------:R-:W-:Y:S01]  /*05b0*/  FFMA R15, R2, R10, R13 ;  /* 0x0000000a020f7223 */ /* 0x000fe2000000000d */
[----:B------:R-:W-:Y:S01]  /*05c0*/  IADD3 R26, R6, -R17, RZ ;  /* 0x80000011061a7210 */ /* 0x000fe20007ffe0ff */
[----:B------:R-:W-:Y:S01]  /*05d0*/  FFMA.FTZ R3, R3, R12, -1 ;  /* 0xbf80000003037423 */ /* 0x000fe2000001000c */
[----:B------:R-:W-:Y:S01]  /*05e0*/  LOP3.LUT R14, R16, 0xff800000, RZ, 0xc0, !PT ;  /* 0xff800000100e7812 */ /* 0x000fe200078ec0ff */
[----:B------:R-:W-:Y:S01]  /*05f0*/  FMUL R2, R15, 1.4426950216293334961 ;  /* 0x3fb8aa3b0f027820 */ /* 0x000fe20000400000 */
[----:B------:R-:W-:Y:S01]  /*0600*/  MOV R16, 0x3d39bf78 ;  /* 0x3d39bf7800107802 */ /* 0x000fe20000000f00 */
[----:B------:R-:W-:Y:S01]  /*0610*/  FADD R26, R26, R3 ;  /* 0x000000031a1a7221 */ /* 0x000fe20000000000 */
[----:B------:R-:W-:-:S02]  /*0620*/  IADD3 R25, -R14, 0x40800000, RZ ;  /* 0x408000000e197810 */ /* 0x000fc40007ffe1ff */
[----:B------:R-:W-:Y:S01]  /*0630*/  FSETP.GEU.AND P1, PT, R2, -126, PT ;  /* 0xc2fc00000200780b */ /* 0x000fe20003f2e000 */
[C---:B------:R-:W-:Y:S02]  /*0640*/  FFMA.FTZ R3, R26.reuse, -R16, 0.10546888411045074463 ;  /* 0x3dd800121a037423 */ /* 0x040fe40000010810 */
[----:B------:R-:W-:Y:S02]  /*0650*/  FFMA.FTZ R20, R25, R12, -1 ;  /* 0xbf80000019147423 */ /* 0x000fe4000001000c */
[----:B------:R-:W-:Y:S01]  /*0660*/  FFMA.FTZ R3, R26, R3, -0.13229703903198242188 ;  /* 0xbe0778e01a037423 */ /* 0x000fe20000010003 */
[C---:B----4-:R-:W-:Y:S01]  /*0670*/  FADD R25, -R18.reuse, R0 ;  /* 0x0000000012197221 */ /* 0x050fe20000000100 */
[----:B------:R-:W-:Y:S01]  /*0680*/  FADD R0, -R18, R21 ;  /* 0x0000001512007221 */ /* 0x000fe20000000100 */
[----:B------:R-:W-:Y:S01]  /*0690*/  IADD3 R23, R7, -R14, RZ ;  /* 0x8000000e07177210 */ /* 0x000fe20007ffe0ff */
[----:B------:R-:W-:-:S04]  /*06a0*/  FFMA.FTZ R21, R26, R3, 0.14491446316242218018 ;  /* 0x3e1464751a157423 */ /* 0x000fc80000010003 */
[----:B------:R-:W-:Y:S01]  /*06b0*/  FFMA.FTZ R21, R26, R21, -0.16641564667224884033 ;  /* 0xbe2a68dd1a157423 */ /* 0x000fe20000010015 */
[----:B------:R-:W-:Y:S01]  /*06c0*/  FADD R23, R23, R20 ;  /* 0x0000001417177221 */ /* 0x000fe20000000000 */
[----:B------:R-:W-:Y:S01]  /*06d0*/  @!P1 FMUL R2, R2, 0.5 ;  /* 0x3f00000002029820 */ /* 0x000fe20000400000 */
[C---:B------:R-:W-:Y:S01]  /*06e0*/  FADD R3, -R18.reuse, R19 ;  /* 0x0000001312037221 */ /* 0x040fe20000000100 */
[C---:B------:R-:W-:Y:S01]  /*06f0*/  FADD R29, -R18.reuse, R29 ;  /* 0x0000001d121d7221 */ /* 0x040fe20000000100 */
[----:B------:R-:W-:Y:S01]  /*0700*/  FADD R27, -R18, R27 ;  /* 0x0000001b121b7221 */ /* 0x000fe20000000100 */
[----:B------:R-:W-:Y:S01]  /*0710*/  FFMA.FTZ R19, R26, R21, 0.19988867640495300293 ;  /* 0x3e4caf9e1a137423 */ /* 0x000fe20000010015 */
[C---:B------:R-:W-:Y:S01]  /*0720*/  FFMA.FTZ R18, R23.reuse, -R16, 0.10546888411045074463 ;  /* 0x3dd8001217127423 */ /* 0x040fe20000010810 */
[----:B------:R-:W0:Y:S03]  /*0730*/  MUFU.EX2 R21, R2 ;  /* 0x0000000200157308 */ /* 0x000e260000000800 */
[----:B------:R-:W-:-:S04]  /*0740*/  FFMA.FTZ R18, R23, R18, -0.13229703903198242188 ;  /* 0xbe0778e017127423 */ /* 0x000fc80000010012 */
[----:B------:R-:W-:Y:S01]  /*0750*/  FFMA.FTZ R18, R23, R18, 0.14491446316242218018 ;  /* 0x3e14647517127423 */ /* 0x000fe20000010012 */
[----:B------:R-:W-:-:S03]  /*0760*/  FFMA.FTZ R19, R26, R19, -0.25000196695327758789 ;  /* 0xbe8000421a137423 */ /* 0x000fc60000010013 */
[----:B------:R-:W-:Y:S01]  /*0770*/  FFMA.FTZ R18, R23, R18, -0.16641564667224884033 ;  /* 0xbe2a68dd17127423 */ /* 0x000fe20000010012 */
[----:B0-----:R-:W-:-:S03]  /*0780*/  @!P1 FMUL R21, R21, R21 ;  /* 0x0000001515159220 */ /* 0x001fc60000400000 */
[----:B------:R-:W-:Y:S01]  /*0790*/  FFMA.FTZ R18, R23, R18, 0.19988867640495300293 ;  /* 0x3e4caf9e17127423 */ /* 0x000fe20000010012 */
[C---:B------:R-:W-:Y:S01]  /*07a0*/  FFMA.FTZ R19, R26.reuse, R19, 0.33333510160446166992 ;  /* 0x3eaaaae61a137423 */ /* 0x040fe20000010013 */
[----:B------:R-:W-:Y:S02]  /*07b0*/  FADD.FTZ.RZ R2, R21, 1 ;  /* 0x3f80000015027421 */ /* 0x000fe4000001c000 */
[----:B------:R-:W-:Y:S01]  /*07c0*/  FFMA.FTZ R18, R23, R18, -0.25000196695327758789 ;  /* 0xbe80004217127423 */ /* 0x000fe20000010012 */
[----:B------:R-:W-:-:S03]  /*07d0*/  FFMA.FTZ R19, R26, R19, -0.5 ;  /* 0xbf0000001a137423 */ /* 0x000fc60000010013 */
[C---:B------:R-:W-:Y:S01]  /*07e0*/  FFMA.FTZ R18, R23.reuse, R18, 0.33333510160446166992 ;  /* 0x3eaaaae617127423 */ /* 0x040fe20000010012 */
[----:B------:R-:W-:Y:S01]  /*07f0*/  IADD3 R2, R2, -0x3f400000, RZ ;  /* 0xc0c0000002027810 */ /* 0x000fe20007ffe0ff */
[----:B------:R-:W-:Y:S02]  /*0800*/  FMUL R19, R26, R19 ;  /* 0x000000131a137220 */ /* 0x000fe40000400000 */
[----:B------:R-:W-:Y:S01]  /*0810*/  FFMA.FTZ R18, R23, R18, -0.5 ;  /* 0xbf00000017127423 */ /* 0x000fe20000010012 */
[----:B------:R-:W-:Y:S01]  /*0820*/  LOP3.LUT R24, R2, 0xff800000, RZ, 0xc0, !PT ;  /* 0xff80000002187812 */ /* 0x000fe200078ec0ff */
[----:B------:R-:W-:Y:S01]  /*0830*/  FFMA.FTZ R26, R26, R19, R26 ;  /* 0x000000131a1a7223 */ /* 0x000fe2000001001a */
[----:B------:R-:W-:Y:S01]  /*0840*/  FMUL R2, R25, R28 ;  /* 0x0000001c19027220 */ /* 0x000fe20000400000 */
[C---:B------:R-:W-:Y:S01]  /*0850*/  FMUL R18, R23.reuse, R18 ;  /* 0x0000001217127220 */ /* 0x040fe20000400000 */
[----:B------:R-:W-:Y:S02]  /*0860*/  IADD3 R19, -R24, 0x40800000, RZ ;  /* 0x4080000018137810 */ /* 0x000fe40007ffe1ff */
[----:B------:R-:W-:Y:S01]  /*0870*/  FFMA R25, R2, R10, R13 ;  /* 0x0000000a02197223 */ /* 0x000fe2000000000d */
[----:B------:R-:W-:-:S02]  /*0880*/  FFMA.FTZ R23, R23, R18, R23 ;  /* 0x0000001217177223 */ /* 0x000fc40000010017 */
[----:B------:R-:W-:Y:S01]  /*0890*/  FFMA.FTZ R18, R19, R12, -1 ;  /* 0xbf80000013127423 */ /* 0x000fe2000001000c */
[----:B------:R-:W-:Y:S01]  /*08a0*/  IADD3 R19, R21, -R24, RZ ;  /* 0x8000001815137210 */ /* 0x000fe20007ffe0ff */
[----:B------:R-:W-:-:S04]  /*08b0*/  FMUL R22, R25, 1.4426950216293334961 ;  /* 0x3fb8aa3b19167820 */ /* 0x000fc80000400000 */
[----:B------:R-:W-:Y:S01]  /*08c0*/  FADD R19, R19, R18 ;  /* 0x0000001213137221 */ /* 0x000fe20000000000 */
[----:B------:R-:W-:-:S03]  /*08d0*/  FSETP.GEU.AND P1, PT, R22, -126, PT ;  /* 0xc2fc00001600780b */ /* 0x000fc60003f2e000 */
[----:B------:R-:W-:-:S04]  /*08e0*/  FFMA.FTZ R2, R19, -R16, 0.10546888411045074463 ;  /* 0x3dd8001213027423 */ /* 0x000fc80000010810 */
[----:B------:R-:W-:-:S04]  /*08f0*/  FFMA.FTZ R2, R19, R2, -0.13229703903198242188 ;  /* 0xbe0778e013027423 */ /* 0x000fc80000010002 */
[C---:B------:R-:W-:Y:S02]  /*0900*/  FFMA.FTZ R2, R19.reuse, R2, 0.14491446316242218018 ;  /* 0x3e14647513027423 */ /* 0x040fe40000010002 */
[----:B------:R-:W-:Y:S02]  /*0910*/  @!P1 FMUL R22, R22, 0.5 ;  /* 0x3f00000016169820 */ /* 0x000fe40000400000 */
[----:B------:R-:W-:-:S04]  /*0920*/  FFMA.FTZ R2, R19, R2, -0.16641564667224884033 ;  /* 0xbe2a68dd13027423 */ /* 0x000fc80000010002 */
[C---:B------:R-:W-:Y:S01]  /*0930*/  FFMA.FTZ R2, R19.reuse, R2, 0.19988867640495300293 ;  /* 0x3e4caf9e13027423 */ /* 0x040fe20000010002 */
[----:B------:R-:W0:Y:S03]  /*0940*/  MUFU.EX2 R22, R22 ;  /* 0x0000001600167308 */ /* 0x000e260000000800 */
[----:B------:R-:W-:-:S04]  /*0950*/  FFMA.FTZ R2, R19, R2, -0.25000196695327758789 ;  /* 0xbe80004213027423 */ /* 0x000fc80000010002 */
[----:B------:R-:W-:-:S04]  /*0960*/  FFMA.FTZ R2, R19, R2, 0.33333510160446166992 ;  /* 0x3eaaaae613027423 */ /* 0x000fc80000010002 */
[----:B------:R-:W-:-:S04]  /*0970*/  FFMA.FTZ R18, R19, R2, -0.5 ;  /* 0xbf00000013127423 */ /* 0x000fc80000010002 */
[----:B------:R-:W-:Y:S01]  /*0980*/  FMUL R18, R19, R18 ;  /* 0x0000001213127220 */ /* 0x000fe20000400000 */
[----:B0-----:R-:W-:-:S03]  /*0990*/  @!P1 FMUL R22, R22, R22 ;  /* 0x0000001616169220 */ /* 0x001fc60000400000 */
[----:B------:R-:W-:Y:S01]  /*09a0*/  FFMA.FTZ R20, R19, R18, R19 ;  /* 0x0000001213147223 */ /* 0x000fe20000010013 */
[----:B------:R-:W-:-:S05]  /*09b0*/  FADD.FTZ.RZ R18, R22, 1 ;  /* 0x3f80000016127421 */ /* 0x000fca000001c000 */
[----:B------:R-:W-:Y:S01]  /*09c0*/  IADD3 R18, R18, -0x3f400000, RZ ;  /* 0xc0c0000012127810 */ /* 0x000fe20007ffe0ff */
[-C--:B------:R-:W-:Y:S01]  /*09d0*/  FMUL R0, R0, R28.reuse ;  /* 0x0000001c00007220 */ /* 0x080fe20000400000 */
[----:B------:R-:W-:Y:S02]  /*09e0*/  FMUL R2, R29, R28 ;  /* 0x0000001c1d027220 */ /* 0x000fe40000400000 */
[----:B------:R-:W-:Y:S01]  /*09f0*/  LOP3.LUT R19, R18, 0xff800000, RZ, 0xc0, !PT ;  /* 0xff80000012137812 */ /* 0x000fe200078ec0ff */
[C---:B------:R-:W-:Y:S01]  /*0a00*/  FMUL R3, R28.reuse, R3 ;  /* 0x000000031c037220 */ /* 0x040fe20000400000 */
[----:B------:R-:W-:Y:S02]  /*0a10*/  FMUL R28, R28, R27 ;  /* 0x0000001b1c1c7220 */ /* 0x000fe40000400000 */
[----:B------:R-:W-:Y:S02]  /*0a20*/  IADD3 R27, -R19, 0x40800000, RZ ;  /* 0x40800000131b7810 */ /* 0x000fe40007ffe1ff */
[----:B------:R-:W-:-:S03]  /*0a30*/  IADD3 R29, R22, -R19, RZ ;  /* 0x80000013161d7210 */ /* 0x000fc60007ffe0ff */
[----:B------:R-:W-:Y:S01]  /*0a40*/  FFMA.FTZ R18, R27, R12, -1 ;  /* 0xbf8000001b127423 */ /* 0x000fe2000001000c */
[----:B------:R-:W-:-:S03]  /*0a50*/  FFMA R0, R0, R10, R13 ;  /* 0x0000000a00007223 */ /* 0x000fc6000000000d */
[----:B------:R-:W-:Y:S01]  /*0a60*/  FADD R29, R29, R18 ;  /* 0x000000121d1d7221 */ /* 0x000fe20000000000 */
[----:B------:R-:W-:-:S03]  /*0a70*/  FMUL R27, R0, 1.4426950216293334961 ;  /* 0x3fb8aa3b001b7820 */ /* 0x000fc60000400000 */
[----:B------:R-:W-:Y:S02]  /*0a80*/  FFMA.FTZ R18, R29, -R16, 0.10546888411045074463 ;  /* 0x3dd800121d127423 */ /* 0x000fe40000010810 */
[----:B------:R-:W-:Y:S02]  /*0a90*/  FSETP.GEU.AND P2, PT, R27, -126, PT ;  /* 0xc2fc00001b00780b */ /* 0x000fe40003f4e000 */
[----:B------:R-:W-:-:S04]  /*0aa0*/  FFMA.FTZ R18, R29, R18, -0.13229703903198242188 ;  /* 0xbe0778e01d127423 */ /* 0x000fc80000010012 */
[----:B------:R-:W-:-:S04]  /*0ab0*/  FFMA.FTZ R18, R29, R18, 0.14491446316242218018 ;  /* 0x3e1464751d127423 */ /* 0x000fc80000010012 */
[----:B------:R-:W-:-:S04]  /*0ac0*/  FFMA.FTZ R18, R29, R18, -0.16641564667224884033 ;  /* 0xbe2a68dd1d127423 */ /* 0x000fc80000010012 */
[----:B------:R-:W-:Y:S01]  /*0ad0*/  FFMA.FTZ R18, R29, R18, 0.19988867640495300293 ;  /* 0x3e4caf9e1d127423 */ /* 0x000fe20000010012 */
[----:B------:R-:W-:Y:S01]  /*0ae0*/  @!P2 FMUL R27, R27, 0.5 ;  /* 0x3f0000001b1ba820 */ /* 0x000fe20000400000 */
[----:B------:R-:W-:Y:S02]  /*0af0*/  ISETP.GE.U32.AND P1, PT, R6, 0x7f800000, PT ;  /* 0x7f8000000600780c */ /* 0x000fe40003f26070 */
[----:B------:R-:W-:-:S03]  /*0b00*/  FFMA.FTZ R18, R29, R18, -0.25000196695327758789 ;  /* 0xbe8000421d127423 */ /* 0x000fc60000010012 */
[----:B------:R-:W0:Y:S01]  /*0b10*/  MUFU.EX2 R27, R27 ;  /* 0x0000001b001b7308 */ /* 0x000e220000000800 */
[----:B------:R-:W-:Y:S01]  /*0b20*/  FFMA.FTZ R18, R29, R18, 0.33333510160446166992 ;  /* 0x3eaaaae61d127423 */ /* 0x000fe20000010012 */
[----:B------:R-:W-:-:S03]  /*0b30*/  I2FP.F32.S32 R17, R17 ;  /* 0x0000001100117245 */ /* 0x000fc60000201400 */
[----:B------:R-:W-:Y:S01]  /*0b40*/  FFMA.FTZ R18, R29, R18, -0.5 ;  /* 0xbf0000001d127423 */ /* 0x000fe20000010012 */
[----:B------:R-:W-:Y:S01]  /*0b50*/  BSSY B0, `(.L_x_0) ;  /* 0x000000e000007945 */ /* 0x000fe20003800000 */
[----:B------:R-:W-:Y:S02]  /*0b60*/  FMUL R17, R17, 1.1920928955078125e-07 ;  /* 0x3400000011117820 */ /* 0x000fe40000400000 */
[----:B------:R-:W-:Y:S01]  /*0b70*/  FMUL R18, R29, R18 ;  /* 0x000000121d127220 */ /* 0x000fe20000400000 */
[-CC-:B------:R-:W-:Y:S01]  /*0b80*/  FFMA R2, R2, R10.reuse, R13.reuse ;  /* 0x0000000a02027223 */ /* 0x180fe2000000000d */
[-CC-:B------:R-:W-:Y:S01]  /*0b90*/  FFMA R3, R3, R10.reuse, R13.reuse ;  /* 0x0000000a03037223 */ /* 0x180fe2000000000d */
[----:B------:R-:W-:Y:S01]  /*0ba0*/  FFMA R10, R28, R10, R13 ;  /* 0x0000000a1c0a7223 */ /* 0x000fe2000000000d */
[----:B------:R-:W-:Y:S01]  /*0bb0*/  FFMA.FTZ R18, R29, R18, R29 ;  /* 0x000000121d127223 */ /* 0x000fe2000001001d */
[----:B------:R-:W-:Y:S01]  /*0bc0*/  FFMA.FTZ R13, R17, 0.69314718246459960938, R26 ;  /* 0x3f317218110d7823 */ /* 0x000fe2000001001a */
[----:B0-----:R-:W-:Y:S06]  /*0bd0*/  @!P1 BRA `(.L_x_1) ;  /* 0x0000000000149947 */ /* 0x001fec0003800000 */
[----:B------:R-:W-:-:S13]  /*0be0*/  ISETP.GE.AND P1, PT, R6, -0x407fffff, PT ;  /* 0xbf8000010600780c */ /* 0x000fda0003f26270 */
[----:B------:R-:W-:-:S05]  /*0bf0*/  @P1 MOV R17, 0x7f800000 ;  /* 0x7f80000000111802 */ /* 0x000fca0000000f00 */
[C---:B------:R-:W-:Y:S01]  /*0c00*/  @P1 FFMA.FTZ R13, R6.reuse, R17, +INF ;  /* 0x7f800000060d1423 */ /* 0x040fe20000010011 */
[----:B------:R-:W-:-:S04]  /*0c10*/  FSETP.NEU.AND P1, PT, R6, RZ, PT ;  /* 0x000000ff0600720b */ /* 0x000fc80003f2d000 */
[----:B------:R-:W-:-:S09]  /*0c20*/  FSEL R13, R13, -RZ, P1 ;  /* 0x800000ff0d0d7208 */ /* 0x000fd20000800000 */
.L_x_1:
[----:B------:R-:W-:Y:S05]  /*0c30*/  BSYNC B0 ;  /* 0x0000000000007941 */ /* 0x000fea0003800000 */
.L_x_0:
[----:B------:R-:W-:Y:S01]  /*0c40*/  FMUL R6, R2, 1.4426950216293334961 ;  /* 0x3fb8aa3b02067820 */ /* 0x000fe20000400000 */
[----:B------:R-:W-:Y:S01]  /*0c50*/  I2FP.F32.S32 R24, R24 ;  /* 0x0000001800187245 */ /* 0x000fe20000201400 */
[----:B------:R-:W-:Y:S01]  /*0c60*/  @!P2 FMUL R27, R27, R27 ;  /* 0x0000001b1b1ba220 */ /* 0x000fe20000400000 */
[----:B------:R-:W-:Y:S01]  /*0c70*/  ISETP.GE.U32.AND P1, PT, R7, 0x7f800000, PT ;  /* 0x7f8000000700780c */ /* 0x000fe20003f26070 */
[----:B------:R-:W-:Y:S01]  /*0c80*/  BSSY B0, `(.L_x_2) ;  /* 0x0000017000007945 */ /* 0x000fe20003800000 */
[----:B------:R-:W-:Y:S01]  /*0c90*/  FSETP.GEU.AND P3, PT, R6, -126, PT ;  /* 0xc2fc00000600780b */ /* 0x000fe20003f6e000 */
[----:B------:R-:W-:Y:S01]  /*0ca0*/  FMUL R17, R24, 1.1920928955078125e-07 ;  /* 0x3400000018117820 */ /* 0x000fe20000400000 */
[----:B------:R-:W-:Y:S01]  /*0cb0*/  FADD.FTZ.RZ R24, R27, 1 ;  /* 0x3f8000001b187421 */ /* 0x000fe2000001c000 */
[----:B------:R-:W-:Y:S02]  /*0cc0*/  I2FP.F32.S32 R14, R14 ;  /* 0x0000000e000e7245 */ /* 0x000fe40000201400 */
[----:B------:R-:W-:Y:S01]  /*0cd0*/  FFMA.FTZ R20, R17, 0.69314718246459960938, R20 ;  /* 0x3f31721811147823 */ /* 0x000fe20000010014 */
[----:B------:R-:W-:-:S02]  /*0ce0*/  ISETP.GE.U32.AND P2, PT, R21, 0x7f800000, PT ;  /* 0x7f8000001500780c */ /* 0x000fc40003f46070 */
[----:B------:R-:W-:Y:S01]  /*0cf0*/  IADD3 R24, R24, -0x3f400000, RZ ;  /* 0xc0c0000018187810 */ /* 0x000fe20007ffe0ff */
[----:B------:R-:W-:-:S03]  /*0d00*/  FMUL R14, R14, 1.1920928955078125e-07 ;  /* 0x340000000e0e7820 */ /* 0x000fc60000400000 */
[----:B------:R-:W-:Y:S01]  /*0d10*/  LOP3.LUT R26, R24, 0xff800000, RZ, 0xc0, !PT ;  /* 0xff800000181a7812 */ /* 0x000fe200078ec0ff */
[----:B------:R-:W-:-:S03]  /*0d20*/  @!P3 FMUL R6, R6, 0.5 ;  /* 0x3f0000000606b820 */ /* 0x000fc60000400000 */
[----:B------:R-:W-:-:S03]  /*0d30*/  IADD3 R17, -R26, 0x40800000, RZ ;  /* 0x408000001a117810 */ /* 0x000fc60007ffe1ff */
[----:B------:R-:W0:Y:S02]  /*0d40*/  MUFU.EX2 R6, R6 ;  /* 0x0000000600067308 */ /* 0x000e240000000800 */
[----:B------:R-:W-:Y:S01]  /*0d50*/  FFMA.FTZ R24, R17, R12, -1 ;  /* 0xbf80000011187423 */ /* 0x000fe2000001000c */
[----:B------:R-:W-:-:S05]  /*0d60*/  IADD3 R17, R27, -R26, RZ ;  /* 0x8000001a1b117210 */ /* 0x000fca0007ffe0ff */
[----:B------:R-:W-:Y:S01]  /*0d70*/  FADD R17, R17, R24 ;  /* 0x0000001811117221 */ /* 0x000fe20000000000 */
[----:B------:R-:W-:Y:S01]  /*0d80*/  FFMA.FTZ R24, R14, 0.69314718246459960938, R23 ;  /* 0x3f3172180e187823 */ /* 0x000fe20000010017 */
[----:B------:R-:W-:Y:S06]  /*0d90*/  @!P1 BRA `(.L_x_3) ;  /* 0x0000000000149947 */ /* 0x000fec0003800000 */
[----:B------:R-:W-:-:S13]  /*0da0*/  ISETP.GE.AND P1, PT, R7, -0x407fffff, PT ;  /* 0xbf8000010700780c */ /* 0x000fda0003f26270 */
[----:B------:R-:W-:-:S05]  /*0db0*/  @P1 MOV R14, 0x7f800000 ;  /* 0x7f800000000e1802 */ /* 0x000fca0000000f00 */
[C---:B------:R-:W-:Y:S01]  /*0dc0*/  @P1 FFMA.FTZ R24, R7.reuse, R14, +INF ;  /* 0x7f80000007181423 */ /* 0x040fe2000001000e */
[----:B------:R-:W-:-:S04]  /*0dd0*/  FSETP.NEU.AND P1, PT, R7, RZ, PT ;  /* 0x000000ff0700720b */ /* 0x000fc80003f2d000 */
[----:B------:R-:W-:-:S09]  /*0de0*/  FSEL R24, R24, -RZ, P1 ;  /* 0x800000ff18187208 */ /* 0x000fd20000800000 */
.L_x_3:
[----:B------:R-:W-:Y:S05]  /*0df0*/  BSYNC B0 ;  /* 0x0000000000007941 */ /* 0x000fea0003800000 */
.L_x_2:
[C---:B------:R-:W-:Y:S01]  /*0e00*/  FFMA.FTZ R14, R17.reuse, -R16, 0.10546888411045074463 ;  /* 0x3dd80012110e7423 */ /* 0x040fe20000010810 */
[----:B------:R-:W-:Y:S01]  /*0e10*/  BSSY B0, `(.L_x_4) ;  /* 0x0000009000007945 */ /* 0x000fe20003800000 */
[----:B0-----:R-:W-:Y:S02]  /*0e20*/  @!P3 FMUL R6, R6, R6 ;  /* 0x000000060606b220 */ /* 0x001fe40000400000 */
[----:B------:R-:W-:Y:S01]  /*0e30*/  FFMA.FTZ R14, R17, R14, -0.13229703903198242188 ;  /* 0xbe0778e0110e7423 */ /* 0x000fe2000001000e */
[----:B------:R-:W-:Y:S06]  /*0e40*/  @!P2 BRA `(.L_x_5) ;  /* 0x000000000014a947 */ /* 0x000fec0003800000 */
[----:B------:R-:W-:-:S13]  /*0e50*/  ISETP.GE.AND P1, PT, R21, -0x407fffff, PT ;  /* 0xbf8000011500780c */ /* 0x000fda0003f26270 */
[----:B------:R-:W-:-:S05]  /*0e60*/  @P1 MOV R28, 0x7f800000 ;  /* 0x7f800000001c1802 */ /* 0x000fca0000000f00 */
[C---:B------:R-:W-:Y:S01]  /*0e70*/  @P1 FFMA.FTZ R20, R21.reuse, R28, +INF ;  /* 0x7f80000015141423 */ /* 0x040fe2000001001c */
[----:B------:R-:W-:-:S04]  /*0e80*/  FSETP.NEU.AND P1, PT, R21, RZ, PT ;  /* 0x000000ff1500720b */ /* 0x000fc80003f2d000 */
[----:B------:R-:W-:-:S09]  /*0e90*/  FSEL R20, R20, -RZ, P1 ;  /* 0x800000ff14147208 */ /* 0x000fd20000800000 */
.L_x_5:
[----:B------:R-:W-:Y:S05]  /*0ea0*/  BSYNC B0 ;  /* 0x0000000000007941 */ /* 0x000fea0003800000 */
.L_x_4:
[C---:B------:R-:W-:Y:S01]  /*0eb0*/  FFMA.FTZ R14, R17.reuse, R14, 0.14491446316242218018 ;  /* 0x3e146475110e7423 */ /* 0x040fe2000001000e */
[----:B------:R-:W-:Y:S01]  /*0ec0*/  FADD.FTZ.RZ R7, R6, 1 ;  /* 0x3f80000006077421 */ /* 0x000fe2000001c000 */
[----:B------:R-:W-:Y:S01]  /*0ed0*/  I2FP.F32.S32 R26, R26 ;  /* 0x0000001a001a7245 */ /* 0x000fe20000201400 */
[----:B------:R-:W-:Y:S01]  /*0ee0*/  BSSY B0, `(.L_x_6) ;  /* 0x000005e000007945 */ /* 0x000fe20003800000 */
[C---:B------:R-:W-:Y:S01]  /*0ef0*/  FFMA.FTZ R14, R17.reuse, R14, -0.16641564667224884033 ;  /* 0xbe2a68dd110e7423 */ /* 0x040fe2000001000e */
[----:B------:R-:W-:Y:S02]  /*0f00*/  ISETP.GE.U32.AND P6, PT, R22, 0x7f800000, PT ;  /* 0x7f8000001600780c */ /* 0x000fe40003fc6070 */
[----:B------:R-:W-:Y:S01]  /*0f10*/  IADD3 R7, R7, -0x3f400000, RZ ;  /* 0xc0c0000007077810 */ /* 0x000fe20007ffe0ff */
[----:B------:R-:W-:Y:S01]  /*0f20*/  FFMA.FTZ R14, R17, R14, 0.19988867640495300293 ;  /* 0x3e4caf9e110e7423 */ /* 0x000fe2000001000e */
[----:B------:R-:W-:Y:S01]  /*0f30*/  FMUL R26, R26, 1.1920928955078125e-07 ;  /* 0x340000001a1a7820 */ /* 0x000fe20000400000 */
[----:B------:R-:W-:-:S02]  /*0f40*/  I2FP.F32.S32 R19, R19 ;  /* 0x0000001300137245 */ /* 0x000fc40000201400 */
[----:B------:R-:W-:Y:S01]  /*0f50*/  FFMA.FTZ R14, R17, R14, -0.25000196695327758789 ;  /* 0xbe800042110e7423 */ /* 0x000fe2000001000e */
[----:B------:R-:W-:Y:S02]  /*0f60*/  LOP3.LUT R7, R7, 0xff800000, RZ, 0xc0, !PT ;  /* 0xff80000007077812 */ /* 0x000fe400078ec0ff */
[----:B------:R-:W-:Y:S01]  /*0f70*/  ISETP.GE.U32.AND P2, PT, R27, 0x7f800000, PT ;  /* 0x7f8000001b00780c */ /* 0x000fe20003f46070 */
[C---:B------:R-:W-:Y:S01]  /*0f80*/  FFMA.FTZ R14, R17.reuse, R14, 0.33333510160446166992 ;  /* 0x3eaaaae6110e7423 */ /* 0x040fe2000001000e */
[----:B------:R-:W-:Y:S02]  /*0f90*/  IADD3 R21, -R7, 0x40800000, RZ ;  /* 0x4080000007157810 */ /* 0x000fe40007ffe1ff */
[----:B------:R-:W-:Y:S01]  /*0fa0*/  IADD3 R23, R6, -R7, RZ ;  /* 0x8000000706177210 */ /* 0x000fe20007ffe0ff */
[----:B------:R-:W-:Y:S01]  /*0fb0*/  FFMA.FTZ R14, R17, R14, -0.5 ;  /* 0xbf000000110e7423 */ /* 0x000fe2000001000e */
[----:B------:R-:W-:Y:S01]  /*0fc0*/  I2FP.F32.S32 R7, R7 ;  /* 0x0000000700077245 */ /* 0x000fe20000201400 */
[----:B------:R-:W-:Y:S01]  /*0fd0*/  FFMA.FTZ R28, R21, R12, -1 ;  /* 0xbf800000151c7423 */ /* 0x000fe2000001000c */
[----:B------:R-:W-:Y:S01]  /*0fe0*/  ISETP.GE.U32.AND P3, PT, R6, 0x7f800000, PT ;  /* 0x7f8000000600780c */ /* 0x000fe20003f66070 */
[----:B------:R-:W-:-:S02]  /*0ff0*/  FMUL R14, R17, R14 ;  /* 0x0000000e110e7220 */ /* 0x000fc40000400000 */
[----:B------:R-:W-:Y:S02]  /*1000*/  FADD R23, R23, R28 ;  /* 0x0000001c17177221 */ /* 0x000fe40000000000 */
[----:B------:R-:W-:Y:S01]  /*1010*/  FFMA.FTZ R17, R17, R14, R17 ;  /* 0x0000000e11117223 */ /* 0x000fe20000010011 */
[----:B------:R-:W-:Y:S01]  /*1020*/  FMUL R14, R3, 1.4426950216293334961 ;  /* 0x3fb8aa3b030e7820 */ /* 0x000fe20000400000 */
[C---:B------:R-:W-:Y:S02]  /*1030*/  FFMA.FTZ R28, R23.reuse, -R16, 0.10546888411045074463 ;  /* 0x3dd80012171c7423 */ /* 0x040fe40000010810 */
[----:B------:R-:W-:Y:S02]  /*1040*/  FFMA.FTZ R17, R26, 0.69314718246459960938, R17 ;  /* 0x3f3172181a117823 */ /* 0x000fe40000010011 */
[----:B------:R-:W-:Y:S01]  /*1050*/  FSETP.GEU.AND P1, PT, R14, -126, PT ;  /* 0xc2fc00000e00780b */ /* 0x000fe20003f2e000 */
[----:B------:R-:W-:-:S04]  /*1060*/  FFMA.FTZ R28, R23, R28, -0.13229703903198242188 ;  /* 0xbe0778e0171c7423 */ /* 0x000fc8000001001c */
[----:B------:R-:W-:-:S04]  /*1070*/  FFMA.FTZ R28, R23, R28, 0.14491446316242218018 ;  /* 0x3e146475171c7423 */ /* 0x000fc8000001001c */
[----:B------:R-:W-:-:S04]  /*1080*/  FFMA.FTZ R28, R23, R28, -0.16641564667224884033 ;  /* 0xbe2a68dd171c7423 */ /* 0x000fc8000001001c */
[----:B------:R-:W-:Y:S01]  /*1090*/  @!P1 FMUL R14, R14, 0.5 ;  /* 0x3f0000000e0e9820 */ /* 0x000fe20000400000 */
[----:B------:R-:W-:-:S03]  /*10a0*/  FFMA.FTZ R28, R23, R28, 0.19988867640495300293 ;  /* 0x3e4caf9e171c7423 */ /* 0x000fc6000001001c */
[----:B------:R-:W0:Y:S01]  /*10b0*/  MUFU.EX2 R21, R14 ;  /* 0x0000000e00157308 */ /* 0x000e220000000800 */
[----:B------:R-:W-:-:S04]  /*10c0*/  FFMA.FTZ R28, R23, R28, -0.25000196695327758789 ;  /* 0xbe800042171c7423 */ /* 0x000fc8000001001c */
[----:B------:R-:W-:-:S04]  /*10d0*/  FFMA.FTZ R28, R23, R28, 0.33333510160446166992 ;  /* 0x3eaaaae6171c7423 */ /* 0x000fc8000001001c */
[----:B------:R-:W-:-:S04]  /*10e0*/  FFMA.FTZ R28, R23, R28, -0.5 ;  /* 0xbf000000171c7423 */ /* 0x000fc8000001001c */
[----:B------:R-:W-:Y:S01]  /*10f0*/  FMUL R28, R23, R28 ;  /* 0x0000001c171c7220 */ /* 0x000fe20000400000 */
[----:B0-----:R-:W-:-:S03]  /*1100*/  @!P1 FMUL R21, R21, R21 ;  /* 0x0000001515159220 */ /* 0x001fc60000400000 */
[----:B------:R-:W-:Y:S01]  /*1110*/  FFMA.FTZ R23, R23, R28, R23 ;  /* 0x0000001c17177223 */ /* 0x000fe20000010017 */
[C---:B------:R-:W-:Y:S01]  /*1120*/  FADD.FTZ.RZ R26, R21.reuse, 1 ;  /* 0x3f800000151a7421 */ /* 0x040fe2000001c000 */
[----:B------:R-:W-:-:S04]  /*1130*/  ISETP.GE.U32.AND P4, PT, R21, 0x7f800000, PT ;  /* 0x7f8000001500780c */ /* 0x000fc80003f86070 */
[----:B------:R-:W-:Y:S01]  /*1140*/  IADD3 R14, R26, -0x3f400000, RZ ;  /* 0xc0c000001a0e7810 */ /* 0x000fe20007ffe0ff */
[----:B------:R-:W-:-:S03]  /*1150*/  FMUL R26, R7, 1.1920928955078125e-07 ;  /* 0x34000000071a7820 */ /* 0x000fc60000400000 */
[----:B------:R-:W-:Y:S01]  /*1160*/  LOP3.LUT R14, R14, 0xff800000, RZ, 0xc0, !PT ;  /* 0xff8000000e0e7812 */ /* 0x000fe200078ec0ff */
[----:B------:R-:W-:-:S03]  /*1170*/  FFMA.FTZ R7, R26, 0.69314718246459960938, R23 ;  /* 0x3f3172181a077823 */ /* 0x000fc60000010017 */
[----:B------:R-:W-:Y:S02]  /*1180*/  IADD3 R23, -R14, 0x40800000, RZ ;  /* 0x408000000e177810 */ /* 0x000fe40007ffe1ff */
[----:B------:R-:W-:Y:S02]  /*1190*/  IADD3 R29, R21, -R14, RZ ;  /* 0x8000000e151d7210 */ /* 0x000fe40007ffe0ff */
[----:B------:R-:W-:Y:S01]  /*11a0*/  I2FP.F32.S32 R14, R14 ;  /* 0x0000000e000e7245 */ /* 0x000fe20000201400 */
[----:B------:R-:W-:-:S04]  /*11b0*/  FFMA.FTZ R26, R23, R12, -1 ;  /* 0xbf800000171a7423 */ /* 0x000fc8000001000c */
[----:B------:R-:W-:Y:S01]  /*11c0*/  FADD R29, R29, R26 ;  /* 0x0000001a1d1d7221 */ /* 0x000fe20000000000 */
[----:B------:R-:W-:Y:S01]  /*11d0*/  FMUL R26, R10, 1.4426950216293334961 ;  /* 0x3fb8aa3b0a1a7820 */ /* 0x000fe20000400000 */
[----:B------:R-:W-:Y:S02]  /*11e0*/  FMUL R14, R14, 1.1920928955078125e-07 ;  /* 0x340000000e0e7820 */ /* 0x000fe40000400000 */
[C---:B------:R-:W-:Y:S02]  /*11f0*/  FFMA.FTZ R28, R29.reuse, -R16, 0.10546888411045074463 ;  /* 0x3dd800121d1c7423 */ /* 0x040fe40000010810 */
[----:B------:R-:W-:Y:S02]  /*1200*/  FSETP.GEU.AND P1, PT, R26, -126, PT ;  /* 0xc2fc00001a00780b */ /* 0x000fe40003f2e000 */
[----:B------:R-:W-:-:S04]  /*1210*/  FFMA.FTZ R28, R29, R28, -0.13229703903198242188 ;  /* 0xbe0778e01d1c7423 */ /* 0x000fc8000001001c */
[----:B------:R-:W-:-:S04]  /*1220*/  FFMA.FTZ R28, R29, R28, 0.14491446316242218018 ;  /* 0x3e1464751d1c7423 */ /* 0x000fc8000001001c */
[----:B------:R-:W-:-:S03]  /*1230*/  FFMA.FTZ R28, R29, R28, -0.16641564667224884033 ;  /* 0xbe2a68dd1d1c7423 */ /* 0x000fc6000001001c */
[----:B------:R-:W-:Y:S01]  /*1240*/  @!P1 FMUL R26, R26, 0.5 ;  /* 0x3f0000001a1a9820 */ /* 0x000fe20000400000 */
[----:B------:R-:W-:-:S03]  /*1250*/  FFMA.FTZ R28, R29, R28, 0.19988867640495300293 ;  /* 0x3e4caf9e1d1c7423 */ /* 0x000fc6000001001c */
[----:B------:R-:W0:Y:S01]  /*1260*/  MUFU.EX2 R23, R26 ;  /* 0x0000001a00177308 */ /* 0x000e220000000800 */
[----:B------:R-:W-:-:S04]  /*1270*/  FFMA.FTZ R28, R29, R28, -0.25000196695327758789 ;  /* 0xbe8000421d1c7423 */ /* 0x000fc8000001001c */
[----:B------:R-:W-:-:S04]  /*1280*/  FFMA.FTZ R28, R29, R28, 0.33333510160446166992 ;  /* 0x3eaaaae61d1c7423 */ /* 0x000fc8000001001c */
[----:B------:R-:W-:-:S04]  /*1290*/  FFMA.FTZ R28, R29, R28, -0.5 ;  /* 0xbf0000001d1c7423 */ /* 0x000fc8000001001c */
[----:B------:R-:W-:Y:S01]  /*12a0*/  FMUL R28, R29, R28 ;  /* 0x0000001c1d1c7220 */ /* 0x000fe20000400000 */
[----:B0-----:R-:W-:Y:S01]  /*12b0*/  @!P1 FMUL R23, R23, R23 ;  /* 0x0000001717179220 */ /* 0x001fe20000400000 */
[----:B------:R-:W-:Y:S02]  /*12c0*/  FSETP.GT.AND P1, PT, R4, 20, PT ;  /* 0x41a000000400780b */ /* 0x000fe40003f24000 */
[----:B------:R-:W-:Y:S01]  /*12d0*/  FFMA.FTZ R29, R29, R28, R29 ;  /* 0x0000001c1d1d7223 */ /* 0x000fe2000001001d */
[C---:B------:R-:W-:Y:S01]  /*12e0*/  FADD.FTZ.RZ R28, R23.reuse, 1 ;  /* 0x3f800000171c7421 */ /* 0x040fe2000001c000 */
[----:B------:R-:W-:Y:S02]  /*12f0*/  ISETP.GE.U32.AND P5, PT, R23, 0x7f800000, PT ;  /* 0x7f8000001700780c */ /* 0x000fe40003fa6070 */
[----:B------:R-:W-:Y:S02]  /*1300*/  FFMA.FTZ R14, R14, 0.69314718246459960938, R29 ;  /* 0x3f3172180e0e7823 */ /* 0x000fe4000001001d */
[----:B------:R-:W-:-:S04]  /*1310*/  IADD3 R28, R28, -0x3f400000, RZ ;  /* 0xc0c000001c1c7810 */ /* 0x000fc80007ffe0ff */
[----:B------:R-:W-:-:S04]  /*1320*/  LOP3.LUT R26, R28, 0xff800000, RZ, 0xc0, !PT ;  /* 0xff8000001c1a7812 */ /* 0x000fc800078ec0ff */
[----:B------:R-:W-:-:S05]  /*1330*/  IADD3 R29, -R26, 0x40800000, RZ ;  /* 0x408000001a1d7810 */ /* 0x000fca0007ffe1ff */
[----:B------:R-:W-:Y:S01]  /*1340*/  FFMA.FTZ R12, R29, R12, -1 ;  /* 0xbf8000001d0c7423 */ /* 0x000fe2000001000c */
[----:B------:R-:W-:Y:S02]  /*1350*/  IADD3 R29, R23, -R26, RZ ;  /* 0x8000001a171d7210 */ /* 0x000fe40007ffe0ff */
[----:B------:R-:W-:-:S03]  /*1360*/  I2FP.F32.S32 R26, R26 ;  /* 0x0000001a001a7245 */ /* 0x000fc60000201400 */
[----:B------:R-:W-:Y:S02]  /*1370*/  FADD R29, R29, R12 ;  /* 0x0000000c1d1d7221 */ /* 0x000fe40000000000 */
[----:B------:R-:W-:Y:S02]  /*1380*/  FMUL R26, R26, 1.1920928955078125e-07 ;  /* 0x340000001a1a7820 */ /* 0x000fe40000400000 */
[----:B------:R-:W-:-:S04]  /*1390*/  FFMA.FTZ R16, R29, -R16, 0.10546888411045074463 ;  /* 0x3dd800121d107423 */ /* 0x000fc80000010810 */
[----:B------:R-:W-:-:S04]  /*13a0*/  FFMA.FTZ R16, R29, R16, -0.13229703903198242188 ;  /* 0xbe0778e01d107423 */ /* 0x000fc80000010010 */
[----:B------:R-:W-:-:S04]  /*13b0*/  FFMA.FTZ R16, R29, R16, 0.14491446316242218018 ;  /* 0x3e1464751d107423 */ /* 0x000fc80000010010 */
[----:B------:R-:W-:-:S04]  /*13c0*/  FFMA.FTZ R16, R29, R16, -0.16641564667224884033 ;  /* 0xbe2a68dd1d107423 */ /* 0x000fc80000010010 */
[----:B------:R-:W-:-:S04]  /*13d0*/  FFMA.FTZ R16, R29, R16, 0.19988867640495300293 ;  /* 0x3e4caf9e1d107423 */ /* 0x000fc80000010010 */
[----:B------:R-:W-:-:S04]  /*13e0*/  FFMA.FTZ R16, R29, R16, -0.25000196695327758789 ;  /* 0xbe8000421d107423 */ /* 0x000fc80000010010 */
[----:B------:R-:W-:-:S04]  /*13f0*/  FFMA.FTZ R16, R29, R16, 0.33333510160446166992 ;  /* 0x3eaaaae61d107423 */ /* 0x000fc80000010010 */
[----:B------:R-:W-:-:S04]  /*1400*/  FFMA.FTZ R16, R29, R16, -0.5 ;  /* 0xbf0000001d107423 */ /* 0x000fc80000010010 */
[----:B------:R-:W-:-:S04]  /*1410*/  FMUL R12, R29, R16 ;  /* 0x000000101d0c7220 */ /* 0x000fc80000400000 */
[----:B------:R-:W-:Y:S01]  /*1420*/  FFMA.FTZ R12, R29, R12, R29 ;  /* 0x0000000c1d0c7223 */ /* 0x000fe2000001001d */
[----:B------:R-:W-:-:S03]  /*1430*/  FMUL R29, R19, 1.1920928955078125e-07 ;  /* 0x34000000131d7820 */ /* 0x000fc60000400000 */
[----:B------:R-:W-:Y:S01]  /*1440*/  FFMA.FTZ R19, R26, 0.69314718246459960938, R12 ;  /* 0x3f3172181a137823 */ /* 0x000fe2000001000c */
[----:B------:R-:W-:Y:S01]  /*1450*/  FFMA.FTZ R18, R29, 0.69314718246459960938, R18 ;  /* 0x3f3172181d127823 */ /* 0x000fe20000010012 */
[----:B------:R-:W-:Y:S06]  /*1460*/  @!P6 BRA `(.L_x_7) ;  /* 0x000000000014e947 */ /* 0x000fec0003800000 */
[----:B------:R-:W-:-:S13]  /*1470*/  ISETP.GE.AND P6, PT, R22, -0x407fffff, PT ;  /* 0xbf8000011600780c */ /* 0x000fda0003fc6270 */
[----:B------:R-:W-:-:S05]  /*1480*/  @P6 MOV R29, 0x7f800000 ;  /* 0x7f800000001d6802 */ /* 0x000fca0000000f00 */
[C---:B------:R-:W-:Y:S01]  /*1490*/  @P6 FFMA.FTZ R18, R22.reuse, R29, +INF ;  /* 0x7f80000016126423 */ /* 0x040fe2000001001d */
[----:B------:R-:W-:-:S04]  /*14a0*/  FSETP.NEU.AND P6, PT, R22, RZ, PT ;  /* 0x000000ff1600720b */ /* 0x000fc80003fcd000 */
[----:B------:R-:W-:-:S09]  /*14b0*/  FSEL R18, R18, -RZ, P6 ;  /* 0x800000ff12127208 */ /* 0x000fd20003000000 */
.L_x_7:
[----:B------:R-:W-:Y:S05]  /*14c0*/  BSYNC B0 ;  /* 0x0000000000007941 */ /* 0x000fea0003800000 */
.L_x_6:
[----:B------:R-:W-:Y:S04]  /*14d0*/  BSSY B0, `(.L_x_8) ;  /* 0x0000007000007945 */ /* 0x000fe80003800000 */
[----:B------:R-:W-:Y:S05]  /*14e0*/  @!P2 BRA `(.L_x_9) ;  /* 0x000000000014a947 */ /* 0x000fea0003800000 */
[C---:B------:R-:W-:Y:S02]  /*14f0*/  ISETP.GE.AND P2, PT, R27.reuse, -0x407fffff, PT ;  /* 0xbf8000011b00780c */ /* 0x040fe40003f46270 */
[----:B------:R-:W-:-:S11]  /*1500*/  FSETP.NEU.AND P6, PT, R27, RZ, PT ;  /* 0x000000ff1b00720b */ /* 0x000fd60003fcd000 */
[----:B------:R-:W-:-:S05]  /*1510*/  @P2 MOV R12, 0x7f800000 ;  /* 0x7f800000000c2802 */ /* 0x000fca0000000f00 */
[----:B------:R-:W-:-:S05]  /*1520*/  @P2 FFMA.FTZ R17, R27, R12, +INF ;  /* 0x7f8000001b112423 */ /* 0x000fca000001000c */
[----:B------:R-:W-:-:S07]  /*1530*/  FSEL R17, R17, -RZ, P6 ;  /* 0x800000ff11117208 */ /* 0x000fce0003000000 */
.L_x_9:
[----:B------:R-:W-:Y:S05]  /*1540*/  BSYNC B0 ;  /* 0x0000000000007941 */ /* 0x000fea0003800000 */
.L_x_8:
[----:B------:R-:W-:Y:S04]  /*1550*/  BSSY B0, `(.L_x_10) ;  /* 0x0000007000007945 */ /* 0x000fe80003800000 */
[----:B------:R-:W-:Y:S05]  /*1560*/  @!P3 BRA `(.L_x_11) ;  /* 0x000000000014b947 */ /* 0x000fea0003800000 */
[C---:B------:R-:W-:Y:S02]  /*1570*/  ISETP.GE.AND P2, PT, R6.reuse, -0x407fffff, PT ;  /* 0xbf8000010600780c */ /* 0x040fe40003f46270 */
[----:B------:R-:W-:-:S11]  /*1580*/  FSETP.NEU.AND P3, PT, R6, RZ, PT ;  /* 0x000000ff0600720b */ /* 0x000fd60003f6d000 */
[----:B------:R-:W-:-:S05]  /*1590*/  @P2 MOV R27, 0x7f800000 ;  /* 0x7f800000001b2802 */ /* 0x000fca0000000f00 */
[----:B------:R-:W-:-:S05]  /*15a0*/  @P2 FFMA.FTZ R7, R6, R27, +INF ;  /* 0x7f80000006072423 */ /* 0x000fca000001001b */
[----:B------:R-:W-:-:S07]  /*15b0*/  FSEL R7, R7, -RZ, P3 ;  /* 0x800000ff07077208 */ /* 0x000fce0001800000 */
.L_x_11:
[----:B------:R-:W-:Y:S05]  /*15c0*/  BSYNC B0 ;  /* 0x0000000000007941 */ /* 0x000fea0003800000 */
.L_x_10:
[----:B------:R-:W-:Y:S04]  /*15d0*/  BSSY B0, `(.L_x_12) ;  /* 0x0000007000007945 */ /* 0x000fe80003800000 */
[----:B------:R-:W-:Y:S05]  /*15e0*/  @!P4 BRA `(.L_x_13) ;  /* 0x000000000014c947 */ /* 0x000fea0003800000 */
[C---:B------:R-:W-:Y:S02]  /*15f0*/  ISETP.GE.AND P2, PT, R21.reuse, -0x407fffff, PT ;  /* 0xbf8000011500780c */ /* 0x040fe40003f46270 */
[----:B------:R-:W-:-:S11]  /*1600*/  FSETP.NEU.AND P3, PT, R21, RZ, PT ;  /* 0x000000ff1500720b */ /* 0x000fd60003f6d000 */
[----:B------:R-:W-:-:S05]  /*1610*/  @P2 MOV R6, 0x7f800000 ;  /* 0x7f80000000062802 */ /* 0x000fca0000000f00 */
[----:B------:R-:W-:-:S05]  /*1620*/  @P2 FFMA.FTZ R14, R21, R6, +INF ;  /* 0x7f800000150e2423 */ /* 0x000fca0000010006 */
[----:B------:R-:W-:-:S07]  /*1630*/  FSEL R14, R14, -RZ, P3 ;  /* 0x800000ff0e0e7208 */ /* 0x000fce0001800000 */
.L_x_13:
[----:B------:R-:W-:Y:S05]  /*1640*/  BSYNC B0 ;  /* 0x0000000000007941 */ /* 0x000fea0003800000 */
.L_x_12:
[----:B------:R-:W-:Y:S04]  /*1650*/  BSSY B0, `(.L_x_14) ;  /* 0x0000007000007945 */ /* 0x000fe80003800000 */
[----:B------:R-:W-:Y:S05]  /*1660*/  @!P5 BRA `(.L_x_15) ;  /* 0x000000000014d947 */ /* 0x000fea0003800000 */
[C---:B------:R-:W-:Y:S02]  /*1670*/  ISETP.GE.AND P2, PT, R23.reuse, -0x407fffff, PT ;  /* 0xbf8000011700780c */ /* 0x040fe40003f46270 */
[----:B------:R-:W-:-:S11]  /*1680*/  FSETP.NEU.AND P3, PT, R23, RZ, PT ;  /* 0x000000ff1700720b */ /* 0x000fd60003f6d000 */
[----:B------:R-:W-:-:S05]  /*1690*/  @P2 MOV R6, 0x7f800000 ;  /* 0x7f80000000062802 */ /* 0x000fca0000000f00 */
[----:B------:R-:W-:-:S05]  /*16a0*/  @P2 FFMA.FTZ R19, R23, R6, +INF ;  /* 0x7f80000017132423 */ /* 0x000fca0000010006 */
[----:B------:R-:W-:-:S07]  /*16b0*/  FSEL R19, R19, -RZ, P3 ;  /* 0x800000ff13137208 */ /* 0x000fce0001800000 */
.L_x_15:
[----:B------:R-:W-:Y:S05]  /*16c0*/  BSYNC B0 ;  /* 0x0000000000007941 */ /* 0x000fea0003800000 */
.L_x_14:
[----:B------:R-:W-:Y:S01]  /*16d0*/  FSEL R13, R4, R13, P1 ;  /* 0x0000000d040d7208 */ /* 0x000fe20000800000 */
[----:B------:R-:W-:Y:S01]  /*16e0*/  BSSY B0, `(.L_x_16) ;  /* 0x0000019000007945 */ /* 0x000fe20003800000 */
[----:B------:R-:W-:Y:S02]  /*16f0*/  FSETP.GT.AND P1, PT, R5, 20, PT ;  /* 0x41a000000500780b */ /* 0x000fe40003f24000 */
[----:B------:R-:W-:Y:S01]  /*1700*/  FSETP.GT.AND P3, PT, R15, 20, PT ;  /* 0x41a000000f00780b */ /* 0x000fe20003f64000 */
[----:B------:R-:W-:Y:S01]  /*1710*/  FADD.FTZ R23, |R13|, -RZ ;  /* 0x800000ff0d177221 */ /* 0x000fe20000010200 */
[----:B------:R-:W-:Y:S02]  /*1720*/  LOP3.LUT R12, R11, 0x7f, RZ, 0xc0, !PT ;  /* 0x0000007f0b0c7812 */ /* 0x000fe400078ec0ff */
[----:B------:R-:W-:Y:S02]  /*1730*/  FSEL R16, R5, R24, P1 ;  /* 0x0000001805107208 */ /* 0x000fe40000800000 */
[----:B------:R-:W-:-:S13]  /*1740*/  FSETP.GE.AND P2, PT, R23, 0.60000002384185791016, PT ;  /* 0x3f19999a1700780b */ /* 0x000fda0003f46000 */
[----:B------:R-:W-:Y:S05]  /*1750*/  @!P2 BRA `(.L_x_17) ;  /* 0x000000000028a947 */ /* 0x000fea0003800000 */
[C---:B------:R-:W-:Y:S01]  /*1760*/  FMUL R6, R23.reuse, 2.8853900432586669922 ;  /* 0x4038aa3b17067820 */ /* 0x040fe20000400000 */
[----:B------:R-:W-:Y:S01]  /*1770*/  HFMA2.MMA R22, -RZ, RZ, 1.875, 0 ;  /* 0x3f800000ff167435 */ /* 0x000fe200000001ff */
[----:B------:R-:W-:-:S04]  /*1780*/  FSETP.GE.AND P1, PT, R23, 9.010913848876953125, PT ;  /* 0x41102cb41700780b */ /* 0x000fc80003f26000 */
[----:B------:R-:W0:Y:S02]  /*1790*/  MUFU.EX2 R6, R6 ;  /* 0x0000000600067308 */ /* 0x000e240000000800 */
[----:B0-----:R-:W-:-:S06]  /*17a0*/  FADD R21, R6, 1 ;  /* 0x3f80000006157421 */ /* 0x001fcc0000000000 */
[----:B------:R-:W0:Y:S02]  /*17b0*/  MUFU.RCP R21, R21 ;  /* 0x0000001500157308 */ /* 0x000e240000001000 */
[----:B0-----:R-:W-:-:S05]  /*17c0*/  FFMA.FTZ R22, R21, -2, R22 ;  /* 0xc000000015167823 */ /* 0x001fca0000010016 */
[----:B------:R-:W-:-:S04]  /*17d0*/  FSEL R22, R22, 1, !P1 ;  /* 0x3f80000016167808 */ /* 0x000fc80004800000 */
[----:B------:R-:W-:Y:S01]  /*17e0*/  LOP3.LUT R13, R22, 0x80000000, R13, 0xf8, !PT ;  /* 0x80000000160d7812 */ /* 0x000fe200078ef80d */
[----:B------:R-:W-:Y:S06]  /*17f0*/  BRA `(.L_x_18) ;  /* 0x00000000001c7947 */ /* 0x000fec0003800000 */
.L_x_17:
[----:B------:R-:W-:Y:S01]  /*1800*/  MOV R6, 0x3c80f082 ;  /* 0x3c80f08200067802 */ /* 0x000fe20000000f00 */
[----:B------:R-:W-:-:S04]  /*1810*/  FMUL R21, R13, R13 ;  /* 0x0000000d0d157220 */ /* 0x000fc80000400000 */
[----:B------:R-:W-:-:S04]  /*1820*/  FFMA.FTZ R6, R21, R6, -0.052303962409496307373 ;  /* 0xbd563cae15067423 */ /* 0x000fc80000010006 */
[----:B------:R-:W-:-:S04]  /*1830*/  FFMA.FTZ R6, R21, R6, 0.1331529766321182251 ;  /* 0x3e08594115067423 */ /* 0x000fc80000010006 */
[----:B------:R-:W-:-:S04]  /*1840*/  FFMA.FTZ R6, R21, R6, -0.33332768082618713379 ;  /* 0xbeaaa9ed15067423 */ /* 0x000fc80000010006 */
[----:B------:R-:W-:-:S04]  /*1850*/  FFMA.FTZ R6, R21, R6, RZ ;  /* 0x0000000615067223 */ /* 0x000fc800000100ff */
[----:B------:R-:W-:-:S07]  /*1860*/  FFMA.FTZ R13, R13, R6, R13 ;  /* 0x000000060d0d7223 */ /* 0x000fce000001000d */
.L_x_18:
[----:B------:R-:W-:Y:S05]  /*1870*/  BSYNC B0 ;  /* 0x0000000000007941 */ /* 0x000fea0003800000 */
.L_x_16:
[----:B------:R-:W-:Y:S01]  /*1880*/  FADD.FTZ R23, |R16|, -RZ ;  /* 0x800000ff10177221 */ /* 0x000fe20000010200 */
[----:B------:R-:W-:Y:S01]  /*1890*/  BSSY B0, `(.L_x_19) ;  /* 0x0000016000007945 */ /* 0x000fe20003800000 */
[----:B------:R-:W-:Y:S02]  /*18a0*/  FSETP.GT.AND P2, PT, R25, 20, PT ;  /* 0x41a000001900780b */ /* 0x000fe40003f44000 */
        /* <DEDUP_REMOVED lines=13> */
.L_x_20:
[----:B------:R-:W-:Y:S01]  /*1980*/  MOV R6, 0x3c80f082 ;  /* 0x3c80f08200067802 */ /* 0x000fe20000000f00 */
[----:B------:R-:W-:-:S04]  /*1990*/  FMUL R21, R16, R16 ;  /* 0x0000001010157220 */ /* 0x000fc80000400000 */
[----:B------:R-:W-:-:S04]  /*19a0*/  FFMA.FTZ R6, R21, R6, -0.052303962409496307373 ;  /* 0xbd563cae15067423 */ /* 0x000fc80000010006 */
[----:B------:R-:W-:-:S04]  /*19b0*/  FFMA.FTZ R6, R21, R6, 0.1331529766321182251 ;  /* 0x3e08594115067423 */ /* 0x000fc80000010006 */
[----:B------:R-:W-:-:S04]  /*19c0*/  FFMA.FTZ R6, R21, R6, -0.33332768082618713379 ;  /* 0xbeaaa9ed15067423 */ /* 0x000fc80000010006 */
[----:B------:R-:W-:-:S04]  /*19d0*/  FFMA.FTZ R21, R21, R6, RZ ;  /* 0x0000000615157223 */ /* 0x000fc800000100ff */
[----:B------:R-:W-:-:S07]  /*19e0*/  FFMA.FTZ R16, R16, R21, R16 ;  /* 0x0000001510107223 */ /* 0x000fce0000010010 */
.L_x_21:
[----:B------:R-:W-:Y:S05]  /*19f0*/  BSYNC B0 ;  /* 0x0000000000007941 */ /* 0x000fea0003800000 */
.L_x_19:
        /* <DEDUP_REMOVED lines=16> */
.L_x_23:
[----:B------:R-:W-:Y:S01]  /*1b00*/  MOV R6, 0x3c80f082 ;  /* 0x3c80f08200067802 */ /* 0x000fe20000000f00 */
[----:B------:R-:W-:-:S04]  /*1b10*/  FMUL R23, R20, R20 ;  /* 0x0000001414177220 */ /* 0x000fc80000400000 */
[----:B------:R-:W-:-:S04]  /*1b20*/  FFMA.FTZ R6, R23, R6, -0.052303962409496307373 ;  /* 0xbd563cae17067423 */ /* 0x000fc80000010006 */
[----:B------:R-:W-:-:S04]  /*1b30*/  FFMA.FTZ R6, R23, R6, 0.1331529766321182251 ;  /* 0x3e08594117067423 */ /* 0x000fc80000010006 */
[----:B------:R-:W-:-:S04]  /*1b40*/  FFMA.FTZ R6, R23, R6, -0.33332768082618713379 ;  /* 0xbeaaa9ed17067423 */ /* 0x000fc80000010006 */
[----:B------:R-:W-:-:S04]  /*1b50*/  FFMA.FTZ R23, R23, R6, RZ ;  /* 0x0000000617177223 */ /* 0x000fc800000100ff */
[----:B------:R-:W-:-:S07]  /*1b60*/  FFMA.FTZ R18, R20, R23, R20 ;  /* 0x0000001714127223 */ /* 0x000fce0000010014 */
.L_x_24:
[----:B------:R-:W-:Y:S05]  /*1b70*/  BSYNC B0 ;  /* 0x0000000000007941 */ /* 0x000fea0003800000 */
.L_x_22:
        /* <DEDUP_REMOVED lines=16> */
.L_x_26:
[----:B------:R-:W-:Y:S01]  /*1c80*/  MOV R6, 0x3c80f082 ;  /* 0x3c80f08200067802 */ /* 0x000fe20000000f00 */
[----:B------:R-:W-:-:S04]  /*1c90*/  FMUL R23, R21, R21 ;  /* 0x0000001515177220 */ /* 0x000fc80000400000 */
[----:B------:R-:W-:-:S04]  /*1ca0*/  FFMA.FTZ R6, R23, R6, -0.052303962409496307373 ;  /* 0xbd563cae17067423 */ /* 0x000fc80000010006 */
[----:B------:R-:W-:-:S04]  /*1cb0*/  FFMA.FTZ R6, R23, R6, 0.1331529766321182251 ;  /* 0x3e08594117067423 */ /* 0x000fc80000010006 */
[----:B------:R-:W-:-:S04]  /*1cc0*/  FFMA.FTZ R6, R23, R6, -0.33332768082618713379 ;  /* 0xbeaaa9ed17067423 */ /* 0x000fc80000010006 */
[----:B------:R-:W-:-:S04]  /*1cd0*/  FFMA.FTZ R6, R23, R6, RZ ;  /* 0x0000000617067223 */ /* 0x000fc800000100ff */
[----:B------:R-:W-:-:S07]  /*1ce0*/  FFMA.FTZ R20, R21, R6, R21 ;  /* 0x0000000615147223 */ /* 0x000fce0000010015 */
.L_x_27:
[----:B------:R-:W-:Y:S05]  /*1cf0*/  BSYNC B0 ;  /* 0x0000000000007941 */ /* 0x000fea0003800000 */
.L_x_25:
        /* <DEDUP_REMOVED lines=16> */
.L_x_29:
[----:B------:R-:W-:Y:S01]  /*1e00*/  MOV R6, 0x3c80f082 ;  /* 0x3c80f08200067802 */ /* 0x000fe20000000f00 */
[----:B------:R-:W-:-:S04]  /*1e10*/  FMUL R7, R17, R17 ;  /* 0x0000001111077220 */ /* 0x000fc80000400000 */
[----:B------:R-:W-:-:S04]  /*1e20*/  FFMA.FTZ R6, R7, R6, -0.052303962409496307373 ;  /* 0xbd563cae07067423 */ /* 0x000fc80000010006 */
[----:B------:R-:W-:-:S04]  /*1e30*/  FFMA.FTZ R6, R7, R6, 0.1331529766321182251 ;  /* 0x3e08594107067423 */ /* 0x000fc80000010006 */
[----:B------:R-:W-:-:S04]  /*1e40*/  FFMA.FTZ R6, R7, R6, -0.33332768082618713379 ;  /* 0xbeaaa9ed07067423 */ /* 0x000fc80000010006 */
[----:B------:R-:W-:-:S04]  /*1e50*/  FFMA.FTZ R6, R7, R6, RZ ;  /* 0x0000000607067223 */ /* 0x000fc800000100ff */
[----:B------:R-:W-:-:S07]  /*1e60*/  FFMA.FTZ R17, R17, R6, R17 ;  /* 0x0000000611117223 */ /* 0x000fce0000010011 */
.L_x_30:
[----:B------:R-:W-:Y:S05]  /*1e70*/  BSYNC B0 ;  /* 0x0000000000007941 */ /* 0x000fea0003800000 */
.L_x_28:
        /* <DEDUP_REMOVED lines=16> */
.L_x_32:
[----:B------:R-:W-:Y:S01]  /*1f80*/  MOV R6, 0x3c80f082 ;  /* 0x3c80f08200067802 */ /* 0x000fe20000000f00 */
[----:B------:R-:W-:-:S04]  /*1f90*/  FMUL R7, R21, R21 ;  /* 0x0000001515077220 */ /* 0x000fc80000400000 */
[----:B------:R-:W-:-:S04]  /*1fa0*/  FFMA.FTZ R6, R7, R6, -0.052303962409496307373 ;  /* 0xbd563cae07067423 */ /* 0x000fc80000010006 */
[----:B------:R-:W-:-:S04]  /*1fb0*/  FFMA.FTZ R6, R7, R6, 0.1331529766321182251 ;  /* 0x3e08594107067423 */ /* 0x000fc80000010006 */
[----:B------:R-:W-:-:S04]  /*1fc0*/  FFMA.FTZ R6, R7, R6, -0.33332768082618713379 ;  /* 0xbeaaa9ed07067423 */ /* 0x000fc80000010006 */
[----:B------:R-:W-:-:S04]  /*1fd0*/  FFMA.FTZ R6, R7, R6, RZ ;  /* 0x0000000607067223 */ /* 0x000fc800000100ff */
[----:B------:R-:W-:-:S07]  /*1fe0*/  FFMA.FTZ R21, R21, R6, R21 ;  /* 0x0000000615157223 */ /* 0x000fce0000010015 */
.L_x_33:
[----:B------:R-:W-:Y:S05]  /*1ff0*/  BSYNC B0 ;  /* 0x0000000000007941 */ /* 0x000fea0003800000 */
.L_x_31:
[----:B------:R-:W-:Y:S01]  /*2000*/  FADD.FTZ R23, |R14|, -RZ ;  /* 0x800000ff0e177221 */ /* 0x000fe20000010200 */
[----:B------:R-:W-:Y:S01]  /*2010*/  BSSY B0, `(.L_x_34) ;  /* 0x0000015000007945 */ /* 0x000fe20003800000 */
[----:B------:R-:W-:-:S03]  /*2020*/  FSEL R19, R10, R19, P2 ;  /* 0x000000130a137208 */ /* 0x000fc60001000000 */
        /* <DEDUP_REMOVED lines=12> */
.L_x_35:
[----:B------:R-:W-:Y:S01]  /*20f0*/  MOV R6, 0x3c80f082 ;  /* 0x3c80f08200067802 */ /* 0x000fe20000000f00 */
[----:B------:R-:W-:-:S04]  /*2100*/  FMUL R7, R14, R14 ;  /* 0x0000000e0e077220 */ /* 0x000fc80000400000 */
[----:B------:R-:W-:-:S04]  /*2110*/  FFMA.FTZ R6, R7, R6, -0.052303962409496307373 ;  /* 0xbd563cae07067423 */ /* 0x000fc80000010006 */
[----:B------:R-:W-:-:S04]  /*2120*/  FFMA.FTZ R6, R7, R6, 0.1331529766321182251 ;  /* 0x3e08594107067423 */ /* 0x000fc80000010006 */
[----:B------:R-:W-:-:S04]  /*2130*/  FFMA.FTZ R6, R7, R6, -0.33332768082618713379 ;  /* 0xbeaaa9ed07067423 */ /* 0x000fc80000010006 */
[----:B------:R-:W-:-:S04]  /*2140*/  FFMA.FTZ R7, R7, R6, RZ ;  /* 0x0000000607077223 */ /* 0x000fc800000100ff */
[----:B------:R-:W-:-:S07]  /*2150*/  FFMA.FTZ R14, R14, R7, R14 ;  /* 0x000000070e0e7223 */ /* 0x000fce000001000e */
.L_x_36:
[----:B------:R-:W-:Y:S05]  /*2160*/  BSYNC B0 ;  /* 0x0000000000007941 */ /* 0x000fea0003800000 */
.L_x_34:
[----:B------:R-:W-:Y:S01]  /*2170*/  FADD.FTZ R23, |R19|, -RZ ;  /* 0x800000ff13177221 */ /* 0x000fe20000010200 */
[----:B------:R-:W-:Y:S04]  /*2180*/  BSSY B0, `(.L_x_37) ;  /* 0x0000014000007945 */ /* 0x000fe80003800000 */
        /* <DEDUP_REMOVED lines=12> */
.L_x_38:
[----:B------:R-:W-:Y:S01]  /*2250*/  MOV R6, 0x3c80f082 ;  /* 0x3c80f08200067802 */ /* 0x000fe20000000f00 */
[----:B------:R-:W-:-:S04]  /*2260*/  FMUL R7, R19, R19 ;  /* 0x0000001313077220 */ /* 0x000fc80000400000 */
[----:B------:R-:W-:-:S04]  /*2270*/  FFMA.FTZ R6, R7, R6, -0.052303962409496307373 ;  /* 0xbd563cae07067423 */ /* 0x000fc80000010006 */
[----:B------:R-:W-:-:S04]  /*2280*/  FFMA.FTZ R6, R7, R6, 0.1331529766321182251 ;  /* 0x3e08594107067423 */ /* 0x000fc80000010006 */
[----:B------:R-:W-:-:S04]  /*2290*/  FFMA.FTZ R6, R7, R6, -0.33332768082618713379 ;  /* 0xbeaaa9ed07067423 */ /* 0x000fc80000010006 */
[----:B------:R-:W-:-:S04]  /*22a0*/  FFMA.FTZ R6, R7, R6, RZ ;  /* 0x0000000607067223 */ /* 0x000fc800000100ff */
[----:B------:R-:W-:-:S07]  /*22b0*/  FFMA.FTZ R19, R19, R6, R19 ;  /* 0x0000000613137223 */ /* 0x000fce0000010013 */
.L_x_39:
[----:B------:R-:W-:Y:S05]  /*22c0*/  BSYNC B0 ;  /* 0x0000000000007941 */ /* 0x000fea0003800000 */
.L_x_37:
[----:B------:R-:W0:Y:S01]  /*22d0*/  S2UR UR5, SR_CgaCtaId ;  /* 0x00000000000579c3 */ /* 0x000e220000008800 */
[----:B------:R-:W-:Y:S01]  /*22e0*/  UMOV UR4, 0x400 ;  /* 0x0000040000047882 */ /* 0x000fe20000000000 */
[----:B------:R-:W-:Y:S01]  /*22f0*/  FMUL R23, R4, R13 ;  /* 0x0000000d04177220 */ /* 0x000fe20000400000 */
[----:B------:R-:W-:Y:S01]  /*2300*/  FMUL R27, R5, R16 ;  /* 0x00000010051b7220 */ /* 0x000fe20000400000 */
[----:B------:R-:W-:Y:S01]  /*2310*/  FMUL R29, R15, R18 ;  /* 0x000000120f1d7220 */ /* 0x000fe20000400000 */
[----:B------:R-:W-:Y:S01]  /*2320*/  FMUL R25, R25, R20 ;  /* 0x0000001419197220 */ /* 0x000fe20000400000 */
[----:B------:R-:W-:Y:S01]  /*2330*/  SHF.L.U32 R11, R11, 0x2, RZ ;  /* 0x000000020b0b7819 */ /* 0x000fe200000006ff */
[----:B------:R-:W-:Y:S01]  /*2340*/  FMUL R17, R0, R17 ;  /* 0x0000001100117220 */ /* 0x000fe20000400000 */
[----:B------:R-:W-:Y:S01]  /*2350*/  SHF.R.S32.HI R15, RZ, 0x1f, R8 ;  /* 0x0000001fff0f7819 */ /* 0x000fe20000011408 */
[----:B------:R-:W-:Y:S01]  /*2360*/  FMUL R21, R2, R21 ;  /* 0x0000001502157220 */ /* 0x000fe20000400000 */
[----:B------:R-:W-:Y:S01]  /*2370*/  LOP3.LUT R11, R11, 0x1fc, RZ, 0xc0, !PT ;  /* 0x000001fc0b0b7812 */ /* 0x000fe200078ec0ff */
[----:B------:R-:W-:-:S03]  /*2380*/  FMUL R19, R10, R19 ;  /* 0x000000130a137220 */ /* 0x000fc60000400000 */
[----:B------:R-:W-:-:S04]  /*2390*/  LOP3.LUT R18, R11, R8, RZ, 0xfc, !PT ;  /* 0x000000080b127212 */ /* 0x000fc800078efcff */
[----:B------:R-:W-:Y:S01]  /*23a0*/  LEA.HI R20, R15, R18, RZ, 0xa ;  /* 0x000000120f147211 */ /* 0x000fe200078f50ff */
[----:B0-----:R-:W-:-:S06]  /*23b0*/  UPRMT UR4, UR5, 0x654, UR4 ;  /* 0x0000065405047896 */ /* 0x001fcc0008000004 */
[----:B------:R-:W-:Y:S02]  /*23c0*/  LEA R22, R12, UR4, 0x2 ;  /* 0x000000040c167c11 */ /* 0x000fe4000f8e10ff */
[----:B------:R-:W-:Y:S01]  /*23d0*/  LEA R16, R11, UR4, 0x2 ;  /* 0x000000040b107c11 */ /* 0x000fe2000f8e10ff */
[----:B------:R-:W0:Y:S02]  /*23e0*/  LDC.64 R12, c[0x0][0x238] ;  /* 0x00008e00ff0c7b82 */ /* 0x000e240000000a00 */
[----:B------:R1:W-:Y:S04]  /*23f0*/  STS [R22], R23 ;  /* 0x0000001716007388 */ /* 0x0003e80000000800 */
[----:B------:R-:W-:Y:S04]  /*2400*/  STS [R22+0x200], R27 ;  /* 0x0002001b16007388 */ /* 0x000fe80000000800 */
[----:B------:R-:W-:Y:S01]  /*2410*/  STS [R22+0x400], R29 ;  /* 0x0004001d16007388 */ /* 0x000fe20000000800 */
[----:B-1----:R-:W-:-:S03]  /*2420*/  LOP3.LUT R23, R20, 0xfffffc00, RZ, 0xc0, !PT ;  /* 0xfffffc0014177812 */ /* 0x002fc600078ec0ff */
[----:B------:R1:W-:Y:S01]  /*2430*/  STS [R22+0x600], R25 ;  /* 0x0006001916007388 */ /* 0x0003e20000000800 */
[----:B------:R-:W-:Y:S02]  /*2440*/  SHF.L.U32 R20, R20, 0x9, RZ ;  /* 0x0000000914147819 */ /* 0x000fe400000006ff */
[----:B------:R-:W-:Y:S01]  /*2450*/  IADD3 R18, R18, -R23, RZ ;  /* 0x8000001712127210 */ /* 0x000fe20007ffe0ff */
[----:B------:R-:W-:Y:S01]  /*2460*/  BAR.SYNC.DEFER_BLOCKING 0x0 ;  /* 0x0000000000007b1d */ /* 0x000fe20000010000 */
[----:B------:R-:W-:Y:S02]  /*2470*/  LOP3.LUT R23, R20, 0xfff80000, RZ, 0xc0, !PT ;  /* 0xfff8000014177812 */ /* 0x000fe400078ec0ff */
[----:B------:R-:W-:-:S04]  /*2480*/  LEA R18, R9, R18, 0xa ;  /* 0x0000001209127211 */ /* 0x000fc800078e50ff */
[----:B-1----:R-:W-:Y:S01]  /*2490*/  IADD3 R25, R18, R23, RZ ;  /* 0x0000001712197210 */ /* 0x002fe20007ffe0ff */
[----:B------:R-:W-:-:S04]  /*24a0*/  FMUL R23, R3, R14 ;  /* 0x0000000e03177220 */ /* 0x000fc80000400000 */
[----:B0-----:R-:W-:Y:S01]  /*24b0*/  IMAD.WIDE R2, R25, 0x4, R12 ;  /* 0x0000000419027825 */ /* 0x001fe200078e020c */
[----:B------:R-:W0:Y:S01]  /*24c0*/  LDS.128 R4, [R16] ;  /* 0x0000000010047984 */ /* 0x000e220000000c00 */
[----:B------:R-:W-:Y:S06]  /*24d0*/  BAR.SYNC.DEFER_BLOCKING 0x0 ;  /* 0x0000000000007b1d */ /* 0x000fec0000010000 */
[----:B------:R1:W-:Y:S04]  /*24e0*/  STS [R22], R17 ;  /* 0x0000001116007388 */ /* 0x0003e80000000800 */
[----:B------:R1:W-:Y:S04]  /*24f0*/  STS [R22+0x200], R21 ;  /* 0x0002001516007388 */ /* 0x0003e80000000800 */
[----:B------:R1:W-:Y:S04]  /*2500*/  STS [R22+0x400], R23 ;  /* 0x0004001716007388 */ /* 0x0003e80000000800 */
[----:B------:R1:W-:Y:S01]  /*2510*/  STS [R22+0x600], R19 ;  /* 0x0006001316007388 */ /* 0x0003e20000000800 */
[----:B------:R-:W-:Y:S06]  /*2520*/  BAR.SYNC.DEFER_BLOCKING 0x0 ;  /* 0x0000000000007b1d */ /* 0x000fec0000010000 */
[----:B0-----:R1:W-:Y:S01]  /*2530*/  @!P0 STG.E.128 desc[UR6][R2.64], R4 ;  /* 0x0000000402008986 */ /* 0x0013e2000c101d06 */
[----:B------:R-:W-:Y:S05]  /*2540*/  @P0 EXIT ;  /* 0x000000000000094d */ /* 0x000fea0003800000 */
[----:B-1----:R-:W0:Y:S01]  /*2550*/  LDS.128 R4, [R16] ;  /* 0x0000000010047984 */ /* 0x002e220000000c00 */
[----:B------:R-:W-:-:S04]  /*2560*/  LOP3.LUT R8, R11, 0x200, R8, 0xfe, !PT ;  /* 0x000002000b087812 */ /* 0x000fc800078efe08 */
[----:B------:R-:W-:-:S04]  /*2570*/  LEA.HI R15, R15, R8, RZ, 0xa ;  /* 0x000000080f0f7211 */ /* 0x000fc800078f50ff */
[C---:B------:R-:W-:Y:S02]  /*2580*/  LOP3.LUT R3, R15.reuse, 0xfffffc00, RZ, 0xc0, !PT ;  /* 0xfffffc000f037812 */ /* 0x040fe400078ec0ff */
[----:B------:R-:W-:Y:S02]  /*2590*/  SHF.L.U32 R15, R15, 0x9, RZ ;  /* 0x000000090f0f7819 */ /* 0x000fe400000006ff */
[----:B------:R-:W-:Y:S02]  /*25a0*/  IADD3 R8, R8, -R3, RZ ;  /* 0x8000000308087210 */ /* 0x000fe40007ffe0ff */
[----:B------:R-:W-:Y:S02]  /*25b0*/  LOP3.LUT R15, R15, 0xfff80000, RZ, 0xc0, !PT ;  /* 0xfff800000f0f7812 */ /* 0x000fe400078ec0ff */
[----:B------:R-:W-:-:S04]  /*25c0*/  LEA R8, R9, R8, 0xa ;  /* 0x0000000809087211 */ /* 0x000fc800078e50ff */
[----:B------:R-:W-:-:S05]  /*25d0*/  IADD3 R15, R8, R15, RZ ;  /* 0x0000000f080f7210 */ /* 0x000fca0007ffe0ff */
[----:B------:R-:W-:-:S05]  /*25e0*/  IMAD.WIDE R12, R15, 0x4, R12 ;  /* 0x000000040f0c7825 */ /* 0x000fca00078e020c */
[----:B0-----:R-:W-:Y:S01]  /*25f0*/  STG.E.128 desc[UR6][R12.64], R4 ;  /* 0x000000040c007986 */ /* 0x001fe2000c101d06 */
[----:B------:R-:W-:Y:S05]  /*2600*/  EXIT ;  /* 0x000000000000794d */ /* 0x000fea0003800000 */
.L_x_40:
[----:B------:R-:W-:-:S00]  /*2610*/  BRA `(.L_x_40) ;  /* 0xfffffffc00fc7947 */ /* 0x000fc0000383ffff */
[----:B------:R-:W-:-:S00]  /*2620*/  NOP ;  /* 0x0000000000007918 */ /* 0x000fc00000000000 */
        /* <DEDUP_REMOVED lines=13> */
.L_x_41:


//--------------------- .nv.global.init           --------------------------
	.section	.nv.global.init,"aw",@progbits
.nv.global.init:
	.type		_$_str,@object
	.size		_$_str,(_$_str_$_2 - _$_str)
_$_str:
        /*0000*/ 	.byte	0x5f, 0x5f, 0x43, 0x55, 0x44, 0x41, 0x5f, 0x46, 0x54, 0x5a, 0x00
	.type		_$_str_$_2,@object
	.size		_$_str_$_2,(.L_1 - _$_str_$_2)
_$_str_$_2:
        /*000b*/ 	.byte	0x5f, 0x5f, 0x43, 0x55, 0x44, 0x41, 0x5f, 0x50, 0x52, 0x45, 0x43, 0x5f, 0x53, 0x51, 0x52, 0x54
        /*001b*/ 	.byte	0x00
.L_1:


//--------------------- .nv.shared.triton_poi_fused__native_batch_norm_legit_no_training_mul_softplus_tanh_8 --------------------------
	.section	.nv.shared.triton_poi_fused__native_batch_norm_legit_no_training_mul_softplus_tanh_8,"aw",@nobits
	.sectionflags	@""
	.align	16
	.zero		1024


//--------------------- .nv.constant0.triton_poi_fused__native_batch_norm_legit_no_training_mul_softplus_tanh_8 --------------------------
	.section	.nv.constant0.triton_poi_fused__native_batch_norm_legit_no_training_mul_softplus_tanh_8,"a",@progbits
	.sectionflags	@""
	.align	4
.nv.constant0.triton_poi_fused__native_batch_norm_legit_no_training_mul_softplus_tanh_8:
	.zero		584
